	.target	sm_80

	.elftype	@"ET_EXEC"


//--------------------- .note.nv.tkinfo           --------------------------
	.section	.note.nv.tkinfo,"",@"SHT_NOTE"
	.sectionflags	@"SHF_NOTE_NV_TKINFO"
	.tkinfo
        /*0018*/ 	.word	0x00000002
        /*0030*/ 	.string	""
        /*0030*/ 	.string	"ptxas"
        /*0030*/ 	.string	"Cuda compilation tools, release 13.0, V13.0.88"
        /*0030*/ 	.string	"Build cuda_13.0.r13.0/compiler.36424714_0"
        /*0030*/ 	.string	"-v  -suppress-debug-info  -lineinfo  -arch sm_80 "



//--------------------- .note.nv.cuinfo           --------------------------
	.section	.note.nv.cuinfo,"",@"SHT_NOTE"
	.sectionflags	@"SHF_NOTE_NV_CUINFO"
        /*0018*/ 	.short	0x0002
        /*001a*/ 	.short	0x0050
        /*001c*/ 	.short	0x0082
	.zero		2


//--------------------- .nv.info                  --------------------------
	.section	.nv.info,"",@"SHT_CUDA_INFO"
	.align	4


	//----- nvinfo : EIATTR_REGCOUNT
	.align		4
        /*0000*/ 	.byte	0x04, 0x2f
        /*0002*/ 	.short	(.L_2 - .L_1)
	.align		4
.L_1:
        /*0004*/ 	.word	index@(attn_fwd)
        /*0008*/ 	.word	0x000000ff


	//----- nvinfo : EIATTR_FRAME_SIZE
	.align		4
.L_2:
        /*000c*/ 	.byte	0x04, 0x11
        /*000e*/ 	.short	(.L_4 - .L_3)
	.align		4
.L_3:
        /*0010*/ 	.word	index@(attn_fwd)
        /*0014*/ 	.word	0x00000038


	//----- nvinfo : EIATTR_MIN_STACK_SIZE
	.align		4
.L_4:
        /*0018*/ 	.byte	0x04, 0x12
        /*001a*/ 	.short	(.L_6 - .L_5)
	.align		4
.L_5:
        /*001c*/ 	.word	index@(attn_fwd)
        /*0020*/ 	.word	0x00000038
.L_6:


//--------------------- .nv.info.attn_fwd         --------------------------
	.section	.nv.info.attn_fwd,"",@"SHT_CUDA_INFO"
	.sectionflags	@""
	.align	4


	//----- nvinfo : EIATTR_CUDA_API_VERSION
	.align		4
        /*0000*/ 	.byte	0x04, 0x37
        /*0002*/ 	.short	(.L_8 - .L_7)
.L_7:
        /*0004*/ 	.word	0x00000082


	//----- nvinfo : EIATTR_SW2861232_WAR
	.align		4
.L_8:
        /*0008*/ 	.byte	0x01, 0x35
	.zero		2


	//----- nvinfo : EIATTR_PARAM_CBANK
	.align		4
        /*000c*/ 	.byte	0x04, 0x0a
        /*000e*/ 	.short	(.L_10 - .L_9)
	.align		4
.L_9:
        /*0010*/ 	.word	index@(.nv.constant0.attn_fwd)
        /*0014*/ 	.short	0x0160
        /*0016*/ 	.short	0x0088


	//----- nvinfo : EIATTR_CBANK_PARAM_SIZE
	.align		4
.L_10:
        /*0018*/ 	.byte	0x03, 0x19
        /*001a*/ 	.short	0x0088


	//----- nvinfo : EIATTR_KPARAM_INFO
	.align		4
        /*001c*/ 	.byte	0x04, 0x17
        /*001e*/ 	.short	(.L_12 - .L_11)
.L_11:
        /*0020*/ 	.word	0x00000000
        /*0024*/ 	.short	0x0019
        /*0026*/ 	.short	0x0080
        /*0028*/ 	.byte	0x00, 0xf4, 0x21, 0x00


	//----- nvinfo : EIATTR_KPARAM_INFO
	.align		4
.L_12:
        /*002c*/ 	.byte	0x04, 0x17
        /*002e*/ 	.short	(.L_14 - .L_13)
.L_13:
        /*0030*/ 	.word	0x00000000
        /*0034*/ 	.short	0x0018
        /*0036*/ 	.short	0x0078
        /*0038*/ 	.byte	0x00, 0xf4, 0x21, 0x00


	//----- nvinfo : EIATTR_KPARAM_INFO
	.align		4
.L_14:
        /*003c*/ 	.byte	0x04, 0x17
        /*003e*/ 	.short	(.L_16 - .L_15)
.L_15:
        /*0040*/ 	.word	0x00000000
        /*0044*/ 	.short	0x0017
        /*0046*/ 	.short	0x0070
        /*0048*/ 	.byte	0x00, 0xf0, 0x11, 0x00


	//----- nvinfo : EIATTR_KPARAM_INFO
	.align		4
.L_16:
        /*004c*/ 	.byte	0x04, 0x17
        /*004e*/ 	.short	(.L_18 - .L_17)
.L_17:
        /*0050*/ 	.word	0x00000000
        /*0054*/ 	.short	0x0016
        /*0056*/ 	.short	0x006c
        /*0058*/ 	.byte	0x00, 0xf0, 0x11, 0x00


	//----- nvinfo : EIATTR_KPARAM_INFO
	.align		4
.L_18:
        /*005c*/ 	.byte	0x04, 0x17
        /*005e*/ 	.short	(.L_20 - .L_19)
.L_19:
        /*0060*/ 	.word	0x00000000
        /*0064*/ 	.short	0x0015
        /*0066*/ 	.short	0x0068
        /*0068*/ 	.byte	0x00, 0xf0, 0x11, 0x00


	//----- nvinfo : EIATTR_KPARAM_INFO
	.align		4
.L_20:
        /*006c*/ 	.byte	0x04, 0x17
        /*006e*/ 	.short	(.L_22 - .L_21)
.L_21:
        /*0070*/ 	.word	0x00000000
        /*0074*/ 	.short	0x0014
        /*0076*/ 	.short	0x0064
        /*0078*/ 	.byte	0x00, 0xf0, 0x11, 0x00


	//----- nvinfo : EIATTR_KPARAM_INFO
	.align		4
.L_22:
        /*007c*/ 	.byte	0x04, 0x17
        /*007e*/ 	.short	(.L_24 - .L_23)
.L_23:
        /*0080*/ 	.word	0x00000000
        /*0084*/ 	.short	0x0013
        /*0086*/ 	.short	0x0060
        /*0088*/ 	.byte	0x00, 0xf0, 0x11, 0x00


	//----- nvinfo : EIATTR_KPARAM_INFO
	.align		4
.L_24:
        /*008c*/ 	.byte	0x04, 0x17
        /*008e*/ 	.short	(.L_26 - .L_25)
.L_25:
        /*0090*/ 	.word	0x00000000
        /*0094*/ 	.short	0x0012
        /*0096*/ 	.short	0x005c
        /*0098*/ 	.byte	0x00, 0xf0, 0x11, 0x00


	//----- nvinfo : EIATTR_KPARAM_INFO
	.align		4
.L_26:
        /*009c*/ 	.byte	0x04, 0x17
        /*009e*/ 	.short	(.L_28 - .L_27)
.L_27:
        /*00a0*/ 	.word	0x00000000
        /*00a4*/ 	.short	0x0011
        /*00a6*/ 	.short	0x0058
        /*00a8*/ 	.byte	0x00, 0xf0, 0x11, 0x00


	//----- nvinfo : EIATTR_KPARAM_INFO
	.align		4
.L_28:
        /*00ac*/ 	.byte	0x04, 0x17
        /*00ae*/ 	.short	(.L_30 - .L_29)
.L_29:
        /*00b0*/ 	.word	0x00000000
        /*00b4*/ 	.short	0x0010
        /*00b6*/ 	.short	0x0054
        /*00b8*/ 	.byte	0x00, 0xf0, 0x11, 0x00


	//----- nvinfo : EIATTR_KPARAM_INFO
	.align		4
.L_30:
        /*00bc*/ 	.byte	0x04, 0x17
        /*00be*/ 	.short	(.L_32 - .L_31)
.L_31:
        /*00c0*/ 	.word	0x00000000
        /*00c4*/ 	.short	0x000f
        /*00c6*/ 	.short	0x0050
        /*00c8*/ 	.byte	0x00, 0xf0, 0x11, 0x00


	//----- nvinfo : EIATTR_KPARAM_INFO
	.align		4
.L_32:
        /*00cc*/ 	.byte	0x04, 0x17
        /*00ce*/ 	.short	(.L_34 - .L_33)
.L_33:
        /*00d0*/ 	.word	0x00000000
        /*00d4*/ 	.short	0x000e
        /*00d6*/ 	.short	0x004c
        /*00d8*/ 	.byte	0x00, 0xf0, 0x11, 0x00


	//----- nvinfo : EIATTR_KPARAM_INFO
	.align		4
.L_34:
        /*00dc*/ 	.byte	0x04, 0x17
        /*00de*/ 	.short	(.L_36 - .L_35)
.L_35:
        /*00e0*/ 	.word	0x00000000
        /*00e4*/ 	.short	0x000d
        /*00e6*/ 	.short	0x0048
        /*00e8*/ 	.byte	0x00, 0xf0, 0x11, 0x00


	//----- nvinfo : EIATTR_KPARAM_INFO
	.align		4
.L_36:
        /*00ec*/ 	.byte	0x04, 0x17
        /*00ee*/ 	.short	(.L_38 - .L_37)
.L_37:
        /*00f0*/ 	.word	0x00000000
        /*00f4*/ 	.short	0x000c
        /*00f6*/ 	.short	0x0044
        /*00f8*/ 	.byte	0x00, 0xf0, 0x11, 0x00


	//----- nvinfo : EIATTR_KPARAM_INFO
	.align		4
.L_38:
        /*00fc*/ 	.byte	0x04, 0x17
        /*00fe*/ 	.short	(.L_40 - .L_39)
.L_39:
        /*0100*/ 	.word	0x00000000
        /*0104*/ 	.short	0x000b
        /*0106*/ 	.short	0x0040
        /*0108*/ 	.byte	0x00, 0xf0, 0x11, 0x00


	//----- nvinfo : EIATTR_KPARAM_INFO
	.align		4
.L_40:
        /*010c*/ 	.byte	0x04, 0x17
        /*010e*/ 	.short	(.L_42 - .L_41)
.L_41:
        /*0110*/ 	.word	0x00000000
        /*0114*/ 	.short	0x000a
        /*0116*/ 	.short	0x003c
        /*0118*/ 	.byte	0x00, 0xf0, 0x11, 0x00


	//----- nvinfo : EIATTR_KPARAM_INFO
	.align		4
.L_42:
        /*011c*/ 	.byte	0x04, 0x17
        /*011e*/ 	.short	(.L_44 - .L_43)
.L_43:
        /*0120*/ 	.word	0x00000000
        /*0124*/ 	.short	0x0009
        /*0126*/ 	.short	0x0038
        /*0128*/ 	.byte	0x00, 0xf0, 0x11, 0x00


	//----- nvinfo : EIATTR_KPARAM_INFO
	.align		4
.L_44:
        /*012c*/ 	.byte	0x04, 0x17
        /*012e*/ 	.short	(.L_46 - .L_45)
.L_45:
        /*0130*/ 	.word	0x00000000
        /*0134*/ 	.short	0x0008
        /*0136*/ 	.short	0x0034
        /*0138*/ 	.byte	0x00, 0xf0, 0x11, 0x00


	//----- nvinfo : EIATTR_KPARAM_INFO
	.align		4
.L_46:
        /*013c*/ 	.byte	0x04, 0x17
        /*013e*/ 	.short	(.L_48 - .L_47)
.L_47:
        /*0140*/ 	.word	0x00000000
        /*0144*/ 	.short	0x0007
        /*0146*/ 	.short	0x0030
        /*0148*/ 	.byte	0x00, 0xf0, 0x11, 0x00


	//----- nvinfo : EIATTR_KPARAM_INFO
	.align		4
.L_48:
        /*014c*/ 	.byte	0x04, 0x17
        /*014e*/ 	.short	(.L_50 - .L_49)
.L_49:
        /*0150*/ 	.word	0x00000000
        /*0154*/ 	.short	0x0006
        /*0156*/ 	.short	0x002c
        /*0158*/ 	.byte	0x00, 0xf0, 0x11, 0x00


	//----- nvinfo : EIATTR_KPARAM_INFO
	.align		4
.L_50:
        /*015c*/ 	.byte	0x04, 0x17
        /*015e*/ 	.short	(.L_52 - .L_51)
.L_51:
        /*0160*/ 	.word	0x00000000
        /*0164*/ 	.short	0x0005
        /*0166*/ 	.short	0x0028
        /*0168*/ 	.byte	0x00, 0xf0, 0x11, 0x00


	//----- nvinfo : EIATTR_KPARAM_INFO
	.align		4
.L_52:
        /*016c*/ 	.byte	0x04, 0x17
        /*016e*/ 	.short	(.L_54 - .L_53)
.L_53:
        /*0170*/ 	.word	0x00000000
        /*0174*/ 	.short	0x0004
        /*0176*/ 	.short	0x0020
        /*0178*/ 	.byte	0x00, 0xf4, 0x21, 0x00


	//----- nvinfo : EIATTR_KPARAM_INFO
	.align		4
.L_54:
        /*017c*/ 	.byte	0x04, 0x17
        /*017e*/ 	.short	(.L_56 - .L_55)
.L_55:
        /*0180*/ 	.word	0x00000000
        /*0184*/ 	.short	0x0003
        /*0186*/ 	.short	0x0018
        /*0188*/ 	.byte	0x00, 0xf4, 0x21, 0x00


	//----- nvinfo : EIATTR_KPARAM_INFO
	.align		4
.L_56:
        /*018c*/ 	.byte	0x04, 0x17
        /*018e*/ 	.short	(.L_58 - .L_57)
.L_57:
        /*0190*/ 	.word	0x00000000
        /*0194*/ 	.short	0x0002
        /*0196*/ 	.short	0x0010
        /*0198*/ 	.byte	0x00, 0xf4, 0x21, 0x00


	//----- nvinfo : EIATTR_KPARAM_INFO
	.align		4
.L_58:
        /*019c*/ 	.byte	0x04, 0x17
        /*019e*/ 	.short	(.L_60 - .L_59)
.L_59:
        /*01a0*/ 	.word	0x00000000
        /*01a4*/ 	.short	0x0001
        /*01a6*/ 	.short	0x0008
        /*01a8*/ 	.byte	0x00, 0xf4, 0x21, 0x00


	//----- nvinfo : EIATTR_KPARAM_INFO
	.align		4
.L_60:
        /*01ac*/ 	.byte	0x04, 0x17
        /*01ae*/ 	.short	(.L_62 - .L_61)
.L_61:
        /*01b0*/ 	.word	0x00000000
        /*01b4*/ 	.short	0x0000
        /*01b6*/ 	.short	0x0000
        /*01b8*/ 	.byte	0x00, 0xf4, 0x21, 0x00


	//----- nvinfo : EIATTR_MAXREG_COUNT
	.align		4
.L_62:
        /*01bc*/ 	.byte	0x03, 0x1b
        /*01be*/ 	.short	0x00ff


	//----- nvinfo : EIATTR_NUM_BARRIERS
	.align		4
        /*01c0*/ 	.byte	0x02, 0x4c
        /*01c2*/ 	.byte	0x01
	.zero		1


	//----- nvinfo : EIATTR_ANNOTATIONS
	.align		4
        /*01c4*/ 	.byte	0x04, 0x55
        /*01c6*/ 	.short	(.L_64 - .L_63)


	//   ....[0]....
.L_63:
        /*01c8*/ 	.word	0x00000001
        /*01cc*/ 	.byte	0xe0, 0x25, 0x00, 0x00, 0x01, 0x00, 0x00, 0x00, 0x10, 0x26, 0x00, 0x00, 0x01, 0x00, 0x00, 0x00
        /*01dc*/ 	.byte	0x40, 0x26, 0x00, 0x00, 0x01, 0x00, 0x00, 0x00, 0xd0, 0x26, 0x00, 0x00, 0x01, 0x00, 0x00, 0x00
        /*01ec*/ 	.byte	0x00, 0x27, 0x00, 0x00, 0x01, 0x00, 0x00, 0x00, 0x30, 0x27, 0x00, 0x00, 0x01, 0x00, 0x00, 0x00
        /*01fc*/ 	.byte	0x60, 0x27, 0x00, 0x00, 0x01, 0x00, 0x00, 0x00, 0x10, 0x29, 0x00, 0x00, 0x01, 0x00, 0x00, 0x00
        /*020c*/ 	.byte	0x20, 0x29, 0x00, 0x00, 0x01, 0x00, 0x00, 0x00, 0x30, 0x29, 0x00, 0x00, 0x01, 0x00, 0x00, 0x00
        /*021c*/ 	.byte	0x40, 0x29, 0x00, 0x00, 0x01, 0x00, 0x00, 0x00, 0x50, 0x29, 0x00, 0x00, 0x01, 0x00, 0x00, 0x00
        /*022c*/ 	.byte	0x60, 0x29, 0x00, 0x00, 0x01, 0x00, 0x00, 0x00, 0x70, 0x29, 0x00, 0x00


	//----- nvinfo : EIATTR_MERCURY_ISA_VERSION
	.align		4
.L_64:
        /*0238*/ 	.byte	0x03, 0x5f
        /*023a*/ 	.short	0x0000


	//----- nvinfo : EIATTR_COOP_GROUP_MASK_REGIDS
	.align		4
        /*023c*/ 	.byte	0x04, 0x29
        /*023e*/ 	.short	(.L_66 - .L_65)


	//   ....[0]....
.L_65:
        /*0240*/ 	.word	0xffffffff


	//   ....[1]....
        /*0244*/ 	.word	0xffffffff


	//   ....[2]....
        /*0248*/ 	.word	0xffffffff


	//   ....[3]....
        /*024c*/ 	.word	0xffffffff


	//   ....[4]....
        /*0250*/ 	.word	0xffffffff


	//   ....[5]....
        /*0254*/ 	.word	0xffffffff


	//   ....[6]....
        /*0258*/ 	.word	0xffffffff


	//   ....[7]....
        /*025c*/ 	.word	0xffffffff


	//   ....[8]....
        /*0260*/ 	.word	0xffffffff


	//   ....[9]....
        /*0264*/ 	.word	0xffffffff


	//   ....[10]....
        /*0268*/ 	.word	0xffffffff


	//   ....[11]....
        /*026c*/ 	.word	0xffffffff


	//   ....[12]....
        /*0270*/ 	.word	0xffffffff


	//   ....[13]....
        /*0274*/ 	.word	0xffffffff


	//   ....[14]....
        /*0278*/ 	.word	0xffffffff


	//   ....[15]....
        /*027c*/ 	.word	0xffffffff


	//   ....[16]....
        /*0280*/ 	.word	0xffffffff


	//   ....[17]....
        /*0284*/ 	.word	0xffffffff


	//----- nvinfo : EIATTR_COOP_GROUP_INSTR_OFFSETS
	.align		4
.L_66:
        /*0288*/ 	.byte	0x04, 0x28
        /*028a*/ 	.short	(.L_68 - .L_67)


	//   ....[0]....
.L_67:
        /*028c*/ 	.word	0x00003600


	//   ....[1]....
        /*0290*/ 	.word	0x00003610


	//   ....[2]....
        /*0294*/ 	.word	0x00003620


	//   ....[3]....
        /*0298*/ 	.word	0x00003630


	//   ....[4]....
        /*029c*/ 	.word	0x00003690


	//   ....[5]....
        /*02a0*/ 	.word	0x000036a0


	//   ....[6]....
        /*02a4*/ 	.word	0x000036b0


	//   ....[7]....
        /*02a8*/ 	.word	0x000036c0


	//   ....[8]....
        /*02ac*/ 	.word	0x00003770


	//   ....[9]....
        /*02b0*/ 	.word	0x000039e0


	//   ....[10]....
        /*02b4*/ 	.word	0x000039f0


	//   ....[11]....
        /*02b8*/ 	.word	0x00003a10


	//   ....[12]....
        /*02bc*/ 	.word	0x00003a20


	//   ....[13]....
        /*02c0*/ 	.word	0x00003a50


	//   ....[14]....
        /*02c4*/ 	.word	0x00003a80


	//   ....[15]....
        /*02c8*/ 	.word	0x00003a90


	//   ....[16]....
        /*02cc*/ 	.word	0x00003aa0


	//   ....[17]....
        /*02d0*/ 	.word	0x00003b60


	//----- nvinfo : EIATTR_EXIT_INSTR_OFFSETS
	.align		4
.L_68:
        /*02d4*/ 	.byte	0x04, 0x1c
        /*02d6*/ 	.short	(.L_70 - .L_69)


	//   ....[0]....
.L_69:
        /*02d8*/ 	.word	0x00007700


	//   ....[1]....
        /*02dc*/ 	.word	0x000077a0


	//----- nvinfo : EIATTR_REQNTID
	.align		4
.L_70:
        /*02e0*/ 	.byte	0x04, 0x10
        /*02e2*/ 	.short	(.L_72 - .L_71)
.L_71:
        /*02e4*/ 	.word	0x00000080
        /*02e8*/ 	.word	0x00000001
        /*02ec*/ 	.word	0x00000001
.L_72:


//--------------------- .nv.callgraph             --------------------------
	.section	.nv.callgraph,"",@"SHT_CUDA_CALLGRAPH"
	.align	4
	.sectionentsize	8
	.align		4
        /*0000*/ 	.word	0x00000000
	.align		4
        /*0004*/ 	.word	0xffffffff
	.align		4
        /*0008*/ 	.word	0x00000000
	.align		4
        /*000c*/ 	.word	0xfffffffe
	.align		4
        /*0010*/ 	.word	0x00000000
	.align		4
        /*0014*/ 	.word	0xfffffffd
	.align		4
        /*0018*/ 	.word	0x00000000
	.align		4
        /*001c*/ 	.word	0xfffffffc


//--------------------- .nv.rel.action            --------------------------
	.section	.nv.rel.action,"",@"SHT_CUDA_RELOCINFO"
	.align	8
	.sectionentsize	8
        /*0000*/ 	.byte	0x73, 0x00, 0x00, 0x00, 0x00, 0x00, 0x00, 0x00, 0x00, 0x00, 0x00, 0x11, 0x25, 0x00, 0x05, 0x36


//--------------------- .nv.constant4             --------------------------
	.section	.nv.constant4,"a",@progbits
	.align	8
	.align		8
.nv.constant4:
        /*0000*/ 	.dword	_$_str


//--------------------- .nv.constant0.attn_fwd    --------------------------
	.section	.nv.constant0.attn_fwd,"a",@progbits
	.sectionflags	@""
	.align	4
.nv.constant0.attn_fwd:
	.zero		488


//--------------------- .text.attn_fwd            --------------------------
	.section	.text.attn_fwd,"ax",@progbits
	.sectioninfo	@"SHI_REGISTERS=255"
	.align	128
        .global         attn_fwd
        .type           attn_fwd,@function
        .size           attn_fwd,(.L_x_3 - attn_fwd)
        .other          attn_fwd,@"STO_CUDA_ENTRY STV_DEFAULT"
attn_fwd:
.text.attn_fwd:
[----:B------:R-:W-:-:S03]  /*0000*/  IMAD.MOV.U32 R1, RZ, RZ, c[0x0][0x28] ;  /* 0x00000a00ff017624 */ /* 0x000fc600078e00ff */
[----:B------:R-:W0:Y:S01]  /*0010*/  S2R R124, SR_TID.X ;  /* 0x00000000007c7919 */ /* 0x000e220000002100 */
[----:B------:R-:W-:Y:S01]  /*0020*/  ULDC.64 UR4, c[0x0][0x118] ;  /* 0x0000460000047ab9 */ /* 0x000fe20000000a00 */
[----:B------:R-:W-:Y:S02]  /*0030*/  IADD3 R1, R1, -0x38, RZ ;  /* 0xffffffc801017810 */ /* 0x000fe40007ffe0ff */
[----:B------:R-:W1:Y:S04]  /*0040*/  S2R R3, SR_CTAID.X ;  /* 0x0000000000037919 */ /* 0x000e680000002500 */
[----:B------:R-:W2:Y:S01]  /*0050*/  S2R R125, SR_CTAID.Y ;  /* 0x00000000007d7919 */ /* 0x000ea20000002600 */
[----:B0-----:R-:W-:Y:S02]  /*0060*/  LOP3.LUT R252, R124, 0x1f, RZ, 0xc0, !PT ;  /* 0x0000001f7cfc7812 */ /* 0x001fe400078ec0ff */
[----:B------:R-:W-:-:S03]  /*0070*/  SHF.R.U32.HI R249, RZ, 0x5, R124 ;  /* 0x00000005fff97819 */ /* 0x000fc6000001167c */
[----:B-1----:R-:W-:Y:S01]  /*0080*/  IMAD R252, R3, 0x20, R252 ;  /* 0x0000002003fc7824 */ /* 0x002fe200078e02fc */
[----:B------:R-:W-:Y:S01]  /*0090*/  SGXT.U32 R249, R249, 0x2 ;  /* 0x00000002f9f9781a */ /* 0x000fe20000000000 */
[----:B--2---:R-:W-:Y:S01]  /*00a0*/  IMAD R0, R125, c[0x0][0x190], RZ ;  /* 0x000064007d007a24 */ /* 0x004fe200078e02ff */
[----:B------:R-:W-:Y:S01]  /*00b0*/  MOV R3, c[0x0][0x198] ;  /* 0x0000660000037a02 */ /* 0x000fe20000000f00 */
[----:B------:R-:W-:Y:S02]  /*00c0*/  IMAD R4, R252, c[0x0][0x194], RZ ;  /* 0x00006500fc047a24 */ /* 0x000fe400078e02ff */
[----:B------:R-:W-:Y:S02]  /*00d0*/  IMAD R9, R249, c[0x0][0x198], RZ ;  /* 0x00006600f9097a24 */ /* 0x000fe400078e02ff */
[----:B------:R-:W-:Y:S02]  /*00e0*/  IMAD.SHL.U32 R2, R0, 0x2, RZ ;  /* 0x0000000200027824 */ /* 0x000fe400078e00ff */
[----:B------:R-:W-:Y:S01]  /*00f0*/  IMAD.SHL.U32 R5, R4, 0x2, RZ ;  /* 0x0000000204057824 */ /* 0x000fe200078e00ff */
[----:B------:R-:W-:Y:S01]  /*0100*/  LEA R11, R3, R9, 0x2 ;  /* 0x00000009030b7211 */ /* 0x000fe200078e10ff */
[----:B------:R-:W-:-:S03]  /*0110*/  IMAD.HI R0, R0, 0x2, RZ ;  /* 0x0000000200007827 */ /* 0x000fc600078e02ff */
[----:B------:R-:W-:Y:S01]  /*0120*/  IADD3 R2, P0, P1, R5, c[0x0][0x160], R2 ;  /* 0x0000580005027a10 */ /* 0x000fe2000791e002 */
[----:B------:R-:W-:Y:S02]  /*0130*/  IMAD R5, R3, 0x4, R11 ;  /* 0x0000000403057824 */ /* 0x000fe400078e020b */
[----:B------:R-:W-:-:S04]  /*0140*/  IMAD.HI R7, R4, 0x2, RZ ;  /* 0x0000000204077827 */ /* 0x000fc800078e02ff */
[----:B------:R-:W-:Y:S01]  /*0150*/  IMAD R15, R3, 0x4, R5 ;  /* 0x00000004030f7824 */ /* 0x000fe200078e0205 */
[----:B------:R-:W-:Y:S02]  /*0160*/  IADD3.X R0, R7, c[0x0][0x164], R0, P0, P1 ;  /* 0x0000590007007a10 */ /* 0x000fe400007e2400 */
[----:B------:R-:W-:Y:S02]  /*0170*/  LEA R8, P0, R9, R2, 0x1 ;  /* 0x0000000209087211 */ /* 0x000fe400078008ff */
[----:B------:R-:W-:Y:S02]  /*0180*/  LEA R17, R3, R15, 0x2 ;  /* 0x0000000f03117211 */ /* 0x000fe400078e10ff */
[----:B------:R-:W-:Y:S02]  /*0190*/  LEA.HI.X.SX32 R9, R9, R0, 0x1, P0 ;  /* 0x0000000009097211 */ /* 0x000fe400000f0eff */
[-C--:B------:R-:W-:Y:S01]  /*01a0*/  LEA R10, P0, R11, R2.reuse, 0x1 ;  /* 0x000000020b0a7211 */ /* 0x080fe200078008ff */
[----:B------:R-:W-:Y:S01]  /*01b0*/  IMAD R19, R3, 0x4, R17 ;  /* 0x0000000403137824 */ /* 0x000fe200078e0211 */
[----:B------:R-:W-:-:S02]  /*01c0*/  LEA R12, P1, R5, R2, 0x1 ;  /* 0x00000002050c7211 */ /* 0x000fc400078208ff */
[----:B------:R-:W-:Y:S01]  /*01d0*/  LEA.HI.X.SX32 R11, R11, R0, 0x1, P0 ;  /* 0x000000000b0b7211 */ /* 0x000fe200000f0eff */
[----:B------:R-:W-:Y:S01]  /*01e0*/  IMAD R21, R3, 0x4, R19 ;  /* 0x0000000403157824 */ /* 0x000fe200078e0213 */
[----:B------:R-:W-:Y:S02]  /*01f0*/  LEA R14, P0, R15, R2, 0x1 ;  /* 0x000000020f0e7211 */ /* 0x000fe400078008ff */
[-C--:B------:R-:W-:Y:S01]  /*0200*/  LEA.HI.X.SX32 R13, R5, R0.reuse, 0x1, P1 ;  /* 0x00000000050d7211 */ /* 0x080fe200008f0eff */
[----:B------:R0:W2:Y:S01]  /*0210*/  LDG.E.U16 R4, [R10.64] ;  /* 0x000000040a047981 */ /* 0x0000a2000c1e1500 */
[----:B------:R-:W-:Y:S02]  /*0220*/  LEA.HI.X.SX32 R15, R15, R0, 0x1, P0 ;  /* 0x000000000f0f7211 */ /* 0x000fe400000f0eff */
[----:B------:R-:W-:Y:S01]  /*0230*/  LEA R16, P0, R17, R2, 0x1 ;  /* 0x0000000211107211 */ /* 0x000fe200078008ff */
[----:B------:R1:W3:Y:S01]  /*0240*/  LDG.E.U16 R7, [R12.64] ;  /* 0x000000040c077981 */ /* 0x0002e2000c1e1500 */
[----:B------:R-:W-:-:S02]  /*0250*/  LEA R23, R3, R21, 0x2 ;  /* 0x0000001503177211 */ /* 0x000fc400078e10ff */
[----:B------:R-:W-:Y:S01]  /*0260*/  LEA.HI.X.SX32 R17, R17, R0, 0x1, P0 ;  /* 0x0000000011117211 */ /* 0x000fe200000f0eff */
[----:B------:R4:W5:Y:S01]  /*0270*/  LDG.E.U16 R6, [R14.64] ;  /* 0x000000040e067981 */ /* 0x000962000c1e1500 */
[----:B------:R-:W-:Y:S01]  /*0280*/  LEA R18, P0, R19, R2, 0x1 ;  /* 0x0000000213127211 */ /* 0x000fe200078008ff */
[----:B0-----:R-:W-:Y:S02]  /*0290*/  IMAD R11, R3, 0x4, R23 ;  /* 0x00000004030b7824 */ /* 0x001fe400078e0217 */
[----:B------:R0:W2:Y:S01]  /*02a0*/  LDG.E.U16 R5, [R8.64] ;  /* 0x0000000408057981 */ /* 0x0000a2000c1e1500 */
[----:B------:R-:W-:Y:S02]  /*02b0*/  LEA.HI.X.SX32 R19, R19, R0, 0x1, P0 ;  /* 0x0000000013137211 */ /* 0x000fe400000f0eff */
[----:B-1----:R-:W-:Y:S01]  /*02c0*/  LEA R12, P0, R23, R2, 0x1 ;  /* 0x00000002170c7211 */ /* 0x002fe200078008ff */
[----:B----4-:R-:W-:-:S03]  /*02d0*/  IMAD R15, R3, 0x4, R11 ;  /* 0x00000004030f7824 */ /* 0x010fc600078e020b */
[----:B------:R-:W-:Y:S02]  /*02e0*/  LEA.HI.X.SX32 R13, R23, R0, 0x1, P0 ;  /* 0x00000000170d7211 */ /* 0x000fe400000f0eff */
[-C--:B------:R-:W-:Y:S01]  /*02f0*/  LEA R20, P1, R21, R2.reuse, 0x1 ;  /* 0x0000000215147211 */ /* 0x080fe200078208ff */
[----:B0-----:R0:W4:Y:S01]  /*0300*/  LDG.E.U16 R9, [R16.64] ;  /* 0x0000000410097981 */ /* 0x001122000c1e1500 */
[----:B------:R-:W-:Y:S02]  /*0310*/  LEA R10, P0, R11, R2, 0x1 ;  /* 0x000000020b0a7211 */ /* 0x000fe400078008ff */
[----:B------:R-:W-:Y:S01]  /*0320*/  LEA R23, R3, R15, 0x2 ;  /* 0x0000000f03177211 */ /* 0x000fe200078e10ff */
[----:B------:R1:W2:Y:S01]  /*0330*/  LDG.E.U16 R8, [R18.64] ;  /* 0x0000000412087981 */ /* 0x0002a2000c1e1500 */
[-C--:B------:R-:W-:Y:S02]  /*0340*/  LEA.HI.X.SX32 R21, R21, R0.reuse, 0x1, P1 ;  /* 0x0000000015157211 */ /* 0x080fe400008f0eff */
[----:B------:R-:W-:Y:S01]  /*0350*/  LEA.HI.X.SX32 R11, R11, R0, 0x1, P0 ;  /* 0x000000000b0b7211 */ /* 0x000fe200000f0eff */
[----:B------:R-:W-:Y:S01]  /*0360*/  IMAD R25, R3, 0x4, R23 ;  /* 0x0000000403197824 */ /* 0x000fe200078e0217 */
[-C--:B------:R-:W-:Y:S01]  /*0370*/  LEA R14, P0, R15, R2.reuse, 0x1 ;  /* 0x000000020f0e7211 */ /* 0x080fe200078008ff */
[----:B------:R1:W2:Y:S01]  /*0380*/  LDG.E.U16 R47, [R20.64] ;  /* 0x00000004142f7981 */ /* 0x0002a2000c1e1500 */
[----:B0-----:R-:W-:-:S02]  /*0390*/  LEA R16, P1, R23, R2, 0x1 ;  /* 0x0000000217107211 */ /* 0x001fc400078208ff */
[----:B------:R-:W-:Y:S01]  /*03a0*/  LEA.HI.X.SX32 R15, R15, R0, 0x1, P0 ;  /* 0x000000000f0f7211 */ /* 0x000fe200000f0eff */
[----:B------:R0:W2:Y:S01]  /*03b0*/  LDG.E.U16 R28, [R12.64] ;  /* 0x000000040c1c7981 */ /* 0x0000a2000c1e1500 */
[----:B-1----:R-:W-:-:S03]  /*03c0*/  LEA R18, P0, R25, R2, 0x1 ;  /* 0x0000000219127211 */ /* 0x002fc600078008ff */
[----:B------:R1:W2:Y:S01]  /*03d0*/  LDG.E.U16 R49, [R10.64] ;  /* 0x000000040a317981 */ /* 0x0002a2000c1e1500 */
[----:B------:R-:W-:Y:S01]  /*03e0*/  IMAD R21, R3, 0x4, R25 ;  /* 0x0000000403157824 */ /* 0x000fe200078e0219 */
[-C--:B------:R-:W-:Y:S02]  /*03f0*/  LEA.HI.X.SX32 R17, R23, R0.reuse, 0x1, P1 ;  /* 0x0000000017117211 */ /* 0x080fe400008f0eff */
[----:B------:R1:W2:Y:S01]  /*0400*/  LDG.E.U16 R30, [R14.64] ;  /* 0x000000040e1e7981 */ /* 0x0002a2000c1e1500 */
[----:B------:R-:W-:Y:S02]  /*0410*/  LEA.HI.X.SX32 R19, R25, R0, 0x1, P0 ;  /* 0x0000000019137211 */ /* 0x000fe400000f0eff */
[----:B0-----:R-:W-:Y:S01]  /*0420*/  LEA R12, P0, R21, R2, 0x1 ;  /* 0x00000002150c7211 */ /* 0x001fe200078008ff */
[----:B------:R0:W2:Y:S01]  /*0430*/  LDG.E.U16 R51, [R16.64] ;  /* 0x0000000410337981 */ /* 0x0000a2000c1e1500 */
[----:B------:R-:W-:Y:S02]  /*0440*/  LEA R23, R3, R21, 0x2 ;  /* 0x0000001503177211 */ /* 0x000fe400078e10ff */
[----:B------:R-:W-:Y:S01]  /*0450*/  LEA.HI.X.SX32 R13, R21, R0, 0x1, P0 ;  /* 0x00000000150d7211 */ /* 0x000fe200000f0eff */
[----:B------:R0:W2:Y:S02]  /*0460*/  LDG.E.U16 R32, [R18.64] ;  /* 0x0000000412207981 */ /* 0x0000a4000c1e1500 */
[----:B------:R-:W-:Y:S01]  /*0470*/  IMAD R21, R3, 0x4, R23 ;  /* 0x0000000403157824 */ /* 0x000fe200078e0217 */
[----:B-1----:R-:W-:Y:S01]  /*0480*/  LEA R10, P0, R23, R2, 0x1 ;  /* 0x00000002170a7211 */ /* 0x002fe200078008ff */
[----:B------:R1:W2:Y:S02]  /*0490*/  LDG.E.U16 R53, [R12.64] ;  /* 0x000000040c357981 */ /* 0x0002a4000c1e1500 */
[----:B------:R-:W-:Y:S01]  /*04a0*/  IMAD R25, R3, 0x4, R21 ;  /* 0x0000000403197824 */ /* 0x000fe200078e0215 */
[----:B------:R-:W-:-:S04]  /*04b0*/  LEA.HI.X.SX32 R11, R23, R0, 0x1, P0 ;  /* 0x00000000170b7211 */ /* 0x000fc800000f0eff */
[----:B0-----:R-:W-:Y:S01]  /*04c0*/  LEA R17, R3, R25, 0x2 ;  /* 0x0000001903117211 */ /* 0x001fe200078e10ff */
[----:B------:R0:W2:Y:S01]  /*04d0*/  LDG.E.U16 R34, [R10.64] ;  /* 0x000000040a227981 */ /* 0x0000a2000c1e1500 */
[----:B------:R-:W-:-:S03]  /*04e0*/  LEA R14, P0, R25, R2, 0x1 ;  /* 0x00000002190e7211 */ /* 0x000fc600078008ff */
[----:B------:R-:W-:Y:S01]  /*04f0*/  IMAD R19, R3, 0x4, R17 ;  /* 0x0000000403137824 */ /* 0x000fe200078e0211 */
[----:B------:R-:W-:Y:S02]  /*0500*/  LEA.HI.X.SX32 R15, R25, R0, 0x1, P0 ;  /* 0x00000000190f7211 */ /* 0x000fe400000f0eff */
[-C--:B------:R-:W-:Y:S01]  /*0510*/  LEA R20, P1, R21, R2.reuse, 0x1 ;  /* 0x0000000215147211 */ /* 0x080fe200078208ff */
[----:B------:R-:W-:Y:S01]  /*0520*/  IMAD R23, R3, 0x4, R19 ;  /* 0x0000000403177824 */ /* 0x000fe200078e0213 */
[----:B------:R-:W-:Y:S01]  /*0530*/  LEA R16, P0, R17, R2, 0x1 ;  /* 0x0000000211107211 */ /* 0x000fe200078008ff */
[----:B------:R0:W2:Y:S01]  /*0540*/  LDG.E.U16 R36, [R14.64] ;  /* 0x000000040e247981 */ /* 0x0000a2000c1e1500 */
[-C--:B------:R-:W-:Y:S02]  /*0550*/  LEA.HI.X.SX32 R21, R21, R0.reuse, 0x1, P1 ;  /* 0x0000000015157211 */ /* 0x080fe400008f0eff */
[----:B------:R-:W-:Y:S02]  /*0560*/  LEA.HI.X.SX32 R17, R17, R0, 0x1, P0 ;  /* 0x0000000011117211 */ /* 0x000fe400000f0eff */
[----:B-1----:R-:W-:Y:S01]  /*0570*/  LEA R12, P0, R19, R2, 0x1 ;  /* 0x00000002130c7211 */ /* 0x002fe200078008ff */
[----:B------:R1:W2:Y:S01]  /*0580*/  LDG.E.U16 R55, [R20.64] ;  /* 0x0000000414377981 */ /* 0x0002a2000c1e1500 */
[----:B------:R-:W-:-:S02]  /*0590*/  LEA R25, R3, R23, 0x2 ;  /* 0x0000001703197211 */ /* 0x000fc400078e10ff */
[----:B------:R-:W-:Y:S01]  /*05a0*/  LEA.HI.X.SX32 R13, R19, R0, 0x1, P0 ;  /* 0x00000000130d7211 */ /* 0x000fe200000f0eff */
[----:B------:R1:W2:Y:S01]  /*05b0*/  LDG.E.U16 R57, [R16.64] ;  /* 0x0000000410397981 */ /* 0x0002a2000c1e1500 */
[-C--:B------:R-:W-:Y:S02]  /*05c0*/  LEA R18, P1, R23, R2.reuse, 0x1 ;  /* 0x0000000217127211 */ /* 0x080fe400078208ff */
[----:B0-----:R-:W-:Y:S01]  /*05d0*/  LEA R10, P0, R25, R2, 0x1 ;  /* 0x00000002190a7211 */ /* 0x001fe200078008ff */
[----:B------:R0:W2:Y:S01]  /*05e0*/  LDG.E.U16 R38, [R12.64] ;  /* 0x000000040c267981 */ /* 0x0000a2000c1e1500 */
[----:B-1----:R-:W-:Y:S01]  /*05f0*/  IMAD R21, R3, 0x4, R25 ;  /* 0x0000000403157824 */ /* 0x002fe200078e0219 */
[-C--:B------:R-:W-:Y:S02]  /*0600*/  LEA.HI.X.SX32 R19, R23, R0.reuse, 0x1, P1 ;  /* 0x0000000017137211 */ /* 0x080fe400008f0eff */
[----:B------:R-:W-:Y:S01]  /*0610*/  LEA.HI.X.SX32 R11, R25, R0, 0x1, P0 ;  /* 0x00000000190b7211 */ /* 0x000fe200000f0eff */
[----:B------:R-:W-:Y:S01]  /*0620*/  IMAD R23, R3, 0x4, R21 ;  /* 0x0000000403177824 */ /* 0x000fe200078e0215 */
[C---:B------:R-:W-:Y:S01]  /*0630*/  LEA R14, P0, R21.reuse, R2, 0x1 ;  /* 0x00000002150e7211 */ /* 0x040fe200078008ff */
[----:B------:R1:W3:Y:S03]  /*0640*/  LDG.E.U16 R59, [R18.64] ;  /* 0x00000004123b7981 */ /* 0x0002e6000c1e1500 */
[----:B------:R-:W-:Y:S01]  /*0650*/  LEA.HI.X.SX32 R15, R21, R0, 0x1, P0 ;  /* 0x00000000150f7211 */ /* 0x000fe200000f0eff */
[----:B------:R0:W4:Y:S01]  /*0660*/  LDG.E.U16 R40, [R10.64] ;  /* 0x000000040a287981 */ /* 0x000122000c1e1500 */
[----:B------:R-:W-:-:S02]  /*0670*/  LEA R21, R3, R23, 0x2 ;  /* 0x0000001703157211 */ /* 0x000fc400078e10ff */
[----:B------:R-:W-:Y:S01]  /*0680*/  LEA R16, P0, R23, R2, 0x1 ;  /* 0x0000000217107211 */ /* 0x000fe200078008ff */
[----:B------:R0:W5:Y:S02]  /*0690*/  LDG.E.U16 R61, [R14.64] ;  /* 0x000000040e3d7981 */ /* 0x000164000c1e1500 */
[----:B------:R-:W-:Y:S01]  /*06a0*/  IMAD R25, R3, 0x4, R21 ;  /* 0x0000000403197824 */ /* 0x000fe200078e0215 */
[----:B------:R-:W-:-:S03]  /*06b0*/  LEA.HI.X.SX32 R17, R23, R0, 0x1, P0 ;  /* 0x0000000017117211 */ /* 0x000fc600000f0eff */
[----:B-1----:R-:W-:Y:S01]  /*06c0*/  IMAD R19, R3, 0x4, R25 ;  /* 0x0000000403137824 */ /* 0x002fe200078e0219 */
[C---:B0-----:R-:W-:Y:S01]  /*06d0*/  LEA R12, P0, R25.reuse, R2, 0x1 ;  /* 0x00000002190c7211 */ /* 0x041fe200078008ff */
[----:B------:R0:W5:Y:S03]  /*06e0*/  LDG.E.U16 R42, [R16.64] ;  /* 0x00000004102a7981 */ /* 0x000166000c1e1500 */
[----:B------:R-:W-:Y:S02]  /*06f0*/  LEA.HI.X.SX32 R13, R25, R0, 0x1, P0 ;  /* 0x00000000190d7211 */ /* 0x000fe400000f0eff */
[----:B------:R-:W-:Y:S02]  /*0700*/  LEA R10, P0, R19, R2, 0x1 ;  /* 0x00000002130a7211 */ /* 0x000fe400078008ff */
[----:B------:R-:W-:Y:S01]  /*0710*/  LEA R23, R3, R19, 0x2 ;  /* 0x0000001303177211 */ /* 0x000fe200078e10ff */
[----:B------:R1:W5:Y:S01]  /*0720*/  LDG.E.U16 R44, [R12.64] ;  /* 0x000000040c2c7981 */ /* 0x000362000c1e1500 */
[----:B------:R-:W-:-:S02]  /*0730*/  LEA.HI.X.SX32 R11, R19, R0, 0x1, P0 ;  /* 0x00000000130b7211 */ /* 0x000fc400000f0eff */
[-C--:B------:R-:W-:Y:S01]  /*0740*/  LEA R20, P1, R21, R2.reuse, 0x1 ;  /* 0x0000000215147211 */ /* 0x080fe200078208ff */
[----:B------:R-:W-:Y:S01]  /*0750*/  IMAD R19, R3, 0x4, R23 ;  /* 0x0000000403137824 */ /* 0x000fe200078e0217 */
[----:B------:R-:W-:Y:S01]  /*0760*/  LEA R14, P0, R23, R2, 0x1 ;  /* 0x00000002170e7211 */ /* 0x000fe200078008ff */
[----:B------:R1:W5:Y:S01]  /*0770*/  LDG.E.U16 R65, [R10.64] ;  /* 0x000000040a417981 */ /* 0x000362000c1e1500 */
[-C--:B------:R-:W-:Y:S01]  /*0780*/  LEA.HI.X.SX32 R21, R21, R0.reuse, 0x1, P1 ;  /* 0x0000000015157211 */ /* 0x080fe200008f0eff */
[----:B------:R-:W-:Y:S01]  /*0790*/  IMAD R25, R3, 0x4, R19 ;  /* 0x0000000403197824 */ /* 0x000fe200078e0213 */
[----:B------:R-:W-:-:S03]  /*07a0*/  LEA.HI.X.SX32 R15, R23, R0, 0x1, P0 ;  /* 0x00000000170f7211 */ /* 0x000fc600000f0eff */
[----:B------:R1:W5:Y:S01]  /*07b0*/  LDG.E.U16 R63, [R20.64] ;  /* 0x00000004143f7981 */ /* 0x000362000c1e1500 */
[-C--:B0-----:R-:W-:Y:S02]  /*07c0*/  LEA R16, P0, R25, R2.reuse, 0x1 ;  /* 0x0000000219107211 */ /* 0x081fe400078008ff */
[----:B------:R-:W-:Y:S01]  /*07d0*/  LEA R18, P1, R19, R2, 0x1 ;  /* 0x0000000213127211 */ /* 0x000fe200078208ff */
[----:B------:R0:W5:Y:S01]  /*07e0*/  LDG.E.U16 R46, [R14.64] ;  /* 0x000000040e2e7981 */ /* 0x000162000c1e1500 */
[----:B------:R-:W-:Y:S02]  /*07f0*/  LEA.HI.X.SX32 R17, R25, R0, 0x1, P0 ;  /* 0x0000000019117211 */ /* 0x000fe400000f0eff */
[----:B-1----:R-:W-:-:S03]  /*0800*/  LEA R21, R3, R25, 0x2 ;  /* 0x0000001903157211 */ /* 0x002fc600078e10ff */
[----:B------:R1:W5:Y:S01]  /*0810*/  LDG.E.U16 R48, [R16.64] ;  /* 0x0000000410307981 */ /* 0x000362000c1e1500 */
[----:B------:R-:W-:Y:S01]  /*0820*/  LEA R12, P0, R21, R2, 0x1 ;  /* 0x00000002150c7211 */ /* 0x000fe200078008ff */
[----:B------:R-:W-:-:S03]  /*0830*/  IMAD R23, R3, 0x4, R21 ;  /* 0x0000000403177824 */ /* 0x000fc600078e0215 */
[----:B------:R-:W-:Y:S01]  /*0840*/  LEA.HI.X.SX32 R13, R21, R0, 0x1, P0 ;  /* 0x00000000150d7211 */ /* 0x000fe200000f0eff */
[----:B------:R-:W-:Y:S01]  /*0850*/  IMAD R21, R3, 0x4, R23 ;  /* 0x0000000403157824 */ /* 0x000fe200078e0217 */
[----:B------:R-:W-:Y:S02]  /*0860*/  LEA R10, P0, R23, R2, 0x1 ;  /* 0x00000002170a7211 */ /* 0x000fe400078008ff */
[-C--:B------:R-:W-:Y:S01]  /*0870*/  LEA.HI.X.SX32 R19, R19, R0.reuse, 0x1, P1 ;  /* 0x0000000013137211 */ /* 0x080fe200008f0eff */
[----:B------:R1:W5:Y:S01]  /*0880*/  LDG.E.U16 R69, [R12.64] ;  /* 0x000000040c457981 */ /* 0x000362000c1e1500 */
[----:B------:R-:W-:Y:S02]  /*0890*/  LEA R25, R3, R21, 0x2 ;  /* 0x0000001503197211 */ /* 0x000fe400078e10ff */
[----:B------:R-:W-:Y:S01]  /*08a0*/  LEA.HI.X.SX32 R11, R23, R0, 0x1, P0 ;  /* 0x00000000170b7211 */ /* 0x000fe200000f0eff */
[----:B------:R1:W5:Y:S02]  /*08b0*/  LDG.E.U16 R67, [R18.64] ;  /* 0x0000000412437981 */ /* 0x000364000c1e1500 */
[----:B------:R-:W-:Y:S01]  /*08c0*/  IMAD R23, R3, 0x4, R25 ;  /* 0x0000000403177824 */ /* 0x000fe200078e0219 */
[----:B0-----:R-:W-:Y:S01]  /*08d0*/  LEA R14, P0, R25, R2, 0x1 ;  /* 0x00000002190e7211 */ /* 0x001fe200078008ff */
[----:B------:R0:W5:Y:S02]  /*08e0*/  LDG.E.U16 R50, [R10.64] ;  /* 0x000000040a327981 */ /* 0x000164000c1e1500 */
[----:B-1----:R-:W-:Y:S01]  /*08f0*/  IMAD R19, R3, 0x4, R23 ;  /* 0x0000000403137824 */ /* 0x002fe200078e0217 */
[----:B------:R-:W-:-:S02]  /*0900*/  LEA.HI.X.SX32 R15, R25, R0, 0x1, P0 ;  /* 0x00000000190f7211 */ /* 0x000fc400000f0eff */
[----:B------:R-:W-:Y:S02]  /*0910*/  LEA R16, P0, R23, R2, 0x1 ;  /* 0x0000000217107211 */ /* 0x000fe400078008ff */
[----:B------:R-:W-:Y:S01]  /*0920*/  LEA R25, R3, R19, 0x2 ;  /* 0x0000001303197211 */ /* 0x000fe200078e10ff */
[----:B------:R1:W5:Y:S01]  /*0930*/  LDG.E.U16 R52, [R14.64] ;  /* 0x000000040e347981 */ /* 0x000362000c1e1500 */
[----:B------:R-:W-:-:S03]  /*0940*/  LEA.HI.X.SX32 R17, R23, R0, 0x1, P0 ;  /* 0x0000000017117211 */ /* 0x000fc600000f0eff */
[----:B------:R-:W-:Y:S01]  /*0950*/  IMAD R23, R3, 0x4, R25 ;  /* 0x0000000403177824 */ /* 0x000fe200078e0219 */
[----:B------:R-:W-:Y:S01]  /*0960*/  LEA R20, P1, R21, R2, 0x1 ;  /* 0x0000000215147211 */ /* 0x000fe200078208ff */
[----:B------:R0:W5:Y:S02]  /*0970*/  LDG.E.U16 R73, [R16.64] ;  /* 0x0000000410497981 */ /* 0x000164000c1e1500 */
[----:B------:R-:W-:Y:S01]  /*0980*/  IMAD R27, R3, 0x4, R23 ;  /* 0x00000004031b7824 */ /* 0x000fe200078e0217 */
[----:B------:R-:W-:Y:S02]  /*0990*/  LEA.HI.X.SX32 R21, R21, R0, 0x1, P1 ;  /* 0x0000000015157211 */ /* 0x000fe400008f0eff */
[----:B------:R-:W-:Y:S02]  /*09a0*/  LEA R12, P0, R19, R2, 0x1 ;  /* 0x00000002130c7211 */ /* 0x000fe400078008ff */
[----:B------:R-:W-:Y:S01]  /*09b0*/  LEA R29, R3, R27, 0x2 ;  /* 0x0000001b031d7211 */ /* 0x000fe200078e10ff */
[----:B------:R1:W5:Y:S01]  /*09c0*/  LDG.E.U16 R71, [R20.64] ;  /* 0x0000000414477981 */ /* 0x000362000c1e1500 */
[----:B------:R-:W-:-:S02]  /*09d0*/  LEA.HI.X.SX32 R13, R19, R0, 0x1, P0 ;  /* 0x00000000130d7211 */ /* 0x000fc400000f0eff */
[-C--:B0-----:R-:W-:Y:S02]  /*09e0*/  LEA R10, P0, R23, R2.reuse, 0x1 ;  /* 0x00000002170a7211 */ /* 0x081fe400078008ff */
[----:B------:R-:W-:Y:S01]  /*09f0*/  LEA R18, P1, R25, R2, 0x1 ;  /* 0x0000000219127211 */ /* 0x000fe200078208ff */
[----:B------:R0:W5:Y:S01]  /*0a00*/  LDG.E.U16 R54, [R12.64] ;  /* 0x000000040c367981 */ /* 0x000162000c1e1500 */
[-C--:B------:R-:W-:Y:S01]  /*0a10*/  LEA.HI.X.SX32 R11, R23, R0.reuse, 0x1, P0 ;  /* 0x00000000170b7211 */ /* 0x080fe200000f0eff */
[----:B-1----:R-:W-:Y:S01]  /*0a20*/  IMAD R21, R3, 0x4, R29 ;  /* 0x0000000403157824 */ /* 0x002fe200078e021d */
[----:B------:R-:W-:-:S03]  /*0a30*/  LEA.HI.X.SX32 R19, R25, R0, 0x1, P1 ;  /* 0x0000000019137211 */ /* 0x000fc600008f0eff */
[----:B------:R1:W5:Y:S01]  /*0a40*/  LDG.E.U16 R56, [R10.64] ;  /* 0x000000040a387981 */ /* 0x000362000c1e1500 */
[----:B------:R-:W-:Y:S01]  /*0a50*/  IMAD R23, R3, 0x4, R21 ;  /* 0x0000000403177824 */ /* 0x000fe200078e0215 */
[----:B------:R-:W-:Y:S02]  /*0a60*/  LEA R14, P0, R27, R2, 0x1 ;  /* 0x000000021b0e7211 */ /* 0x000fe400078008ff */
[----:B------:R0:W5:Y:S02]  /*0a70*/  LDG.E.U16 R75, [R18.64] ;  /* 0x00000004124b7981 */ /* 0x000164000c1e1500 */
[----:B------:R-:W-:Y:S02]  /*0a80*/  LEA R25, R3, R23, 0x2 ;  /* 0x0000001703197211 */ /* 0x000fe400078e10ff */
[----:B------:R-:W-:-:S03]  /*0a90*/  LEA.HI.X.SX32 R15, R27, R0, 0x1, P0 ;  /* 0x000000001b0f7211 */ /* 0x000fc600000f0eff */
[----:B------:R-:W-:Y:S01]  /*0aa0*/  IMAD R27, R3, 0x4, R25 ;  /* 0x00000004031b7824 */ /* 0x000fe200078e0219 */
[----:B------:R-:W-:Y:S01]  /*0ab0*/  LEA R16, P0, R29, R2, 0x1 ;  /* 0x000000021d107211 */ /* 0x000fe200078008ff */
[----:B------:R1:W5:Y:S02]  /*0ac0*/  LDG.E.U16 R77, [R14.64] ;  /* 0x000000040e4d7981 */ /* 0x000364000c1e1500 */
[----:B------:R-:W-:Y:S01]  /*0ad0*/  IMAD R31, R3, 0x4, R27 ;  /* 0x00000004031f7824 */ /* 0x000fe200078e021b */
[----:B------:R-:W-:-:S04]  /*0ae0*/  LEA.HI.X.SX32 R17, R29, R0, 0x1, P0 ;  /* 0x000000001d117211 */ /* 0x000fc800000f0eff */
[----:B0-----:R-:W-:Y:S01]  /*0af0*/  LEA R19, R3, R31, 0x2 ;  /* 0x0000001f03137211 */ /* 0x001fe200078e10ff */
[----:B------:R0:W5:Y:S01]  /*0b00*/  LDG.E.U16 R58, [R16.64] ;  /* 0x00000004103a7981 */ /* 0x000162000c1e1500 */
[----:B------:R-:W-:-:S03]  /*0b10*/  LEA R12, P0, R23, R2, 0x1 ;  /* 0x00000002170c7211 */ /* 0x000fc600078008ff */
[----:B------:R-:W-:Y:S01]  /*0b20*/  IMAD R29, R3, 0x4, R19 ;  /* 0x00000004031d7824 */ /* 0x000fe200078e0213 */
[----:B------:R-:W-:Y:S02]  /*0b30*/  LEA.HI.X.SX32 R13, R23, R0, 0x1, P0 ;  /* 0x00000000170d7211 */ /* 0x000fe400000f0eff */
[----:B-1----:R-:W-:Y:S02]  /*0b40*/  LEA R10, P0, R25, R2, 0x1 ;  /* 0x00000002190a7211 */ /* 0x002fe400078008ff */
[----:B------:R-:W-:Y:S01]  /*0b50*/  LEA R23, R3, R29, 0x2 ;  /* 0x0000001d03177211 */ /* 0x000fe200078e10ff */
[----:B------:R1:W5:Y:S01]  /*0b60*/  LDG.E.U16 R60, [R12.64] ;  /* 0x000000040c3c7981 */ /* 0x000362000c1e1500 */
[----:B------:R-:W-:-:S03]  /*0b70*/  LEA.HI.X.SX32 R11, R25, R0, 0x1, P0 ;  /* 0x00000000190b7211 */ /* 0x000fc600000f0eff */
[----:B------:R-:W-:Y:S01]  /*0b80*/  IMAD R25, R3, 0x4, R23 ;  /* 0x0000000403197824 */ /* 0x000fe200078e0217 */
[-C--:B------:R-:W-:Y:S01]  /*0b90*/  LEA R20, P1, R21, R2.reuse, 0x1 ;  /* 0x0000000215147211 */ /* 0x080fe200078208ff */
[----:B------:R1:W5:Y:S01]  /*0ba0*/  LDG.E.U16 R81, [R10.64] ;  /* 0x000000040a517981 */ /* 0x000362000c1e1500 */
[----:B------:R-:W-:Y:S02]  /*0bb0*/  LEA R14, P0, R27, R2, 0x1 ;  /* 0x000000021b0e7211 */ /* 0x000fe400078008ff */
[----:B------:R-:W-:Y:S02]  /*0bc0*/  LEA R33, R3, R25, 0x2 ;  /* 0x0000001903217211 */ /* 0x000fe400078e10ff */
[-C--:B------:R-:W-:Y:S02]  /*0bd0*/  LEA.HI.X.SX32 R21, R21, R0.reuse, 0x1, P1 ;  /* 0x0000000015157211 */ /* 0x080fe400008f0eff */
[----:B------:R-:W-:Y:S01]  /*0be0*/  LEA.HI.X.SX32 R15, R27, R0, 0x1, P0 ;  /* 0x000000001b0f7211 */ /* 0x000fe200000f0eff */
[----:B------:R-:W-:Y:S01]  /*0bf0*/  IMAD R27, R3, 0x4, R33 ;  /* 0x00000004031b7824 */ /* 0x000fe200078e0221 */
[-C--:B0-----:R-:W-:Y:S01]  /*0c00*/  LEA R16, P1, R31, R2.reuse, 0x1 ;  /* 0x000000021f107211 */ /* 0x081fe200078208ff */
[----:B------:R0:W5:Y:S01]  /*0c10*/  LDG.E.U16 R79, [R20.64] ;  /* 0x00000004144f7981 */ /* 0x000162000c1e1500 */
[----:B------:R-:W-:-:S02]  /*0c20*/  LEA R18, P0, R19, R2, 0x1 ;  /* 0x0000000213127211 */ /* 0x000fc400078008ff */
[-C--:B------:R-:W-:Y:S01]  /*0c30*/  LEA.HI.X.SX32 R17, R31, R0.reuse, 0x1, P1 ;  /* 0x000000001f117211 */ /* 0x080fe200008f0eff */
[----:B------:R0:W5:Y:S01]  /*0c40*/  LDG.E.U16 R62, [R14.64] ;  /* 0x000000040e3e7981 */ /* 0x000162000c1e1500 */
[----:B------:R-:W-:Y:S02]  /*0c50*/  LEA R31, R3, R27, 0x2 ;  /* 0x0000001b031f7211 */ /* 0x000fe400078e10ff */
[----:B------:R-:W-:Y:S01]  /*0c60*/  LEA.HI.X.SX32 R19, R19, R0, 0x1, P0 ;  /* 0x0000000013137211 */ /* 0x000fe200000f0eff */
[----:B------:R0:W5:Y:S01]  /*0c70*/  LDG.E.U16 R83, [R16.64] ;  /* 0x0000000410537981 */ /* 0x000162000c1e1500 */
[-C--:B-1----:R-:W-:Y:S01]  /*0c80*/  LEA R12, P0, R29, R2.reuse, 0x1 ;  /* 0x000000021d0c7211 */ /* 0x082fe200078008ff */
[----:B------:R-:W-:Y:S01]  /*0c90*/  IMAD R35, R3, 0x4, R31 ;  /* 0x0000000403237824 */ /* 0x000fe200078e021f */
[----:B0-----:R-:W-:Y:S01]  /*0ca0*/  LEA R20, P1, R25, R2, 0x1 ;  /* 0x0000000219147211 */ /* 0x001fe200078208ff */
[----:B------:R0:W5:Y:S01]  /*0cb0*/  LDG.E.U16 R64, [R18.64] ;  /* 0x0000000412407981 */ /* 0x000162000c1e1500 */
[----:B------:R-:W-:-:S02]  /*0cc0*/  LEA.HI.X.SX32 R13, R29, R0, 0x1, P0 ;  /* 0x000000001d0d7211 */ /* 0x000fc400000f0eff */
[----:B------:R-:W-:Y:S02]  /*0cd0*/  LEA R29, R3, R35, 0x2 ;  /* 0x00000023031d7211 */ /* 0x000fe400078e10ff */
[----:B------:R-:W-:Y:S01]  /*0ce0*/  LEA R10, P0, R23, R2, 0x1 ;  /* 0x00000002170a7211 */ /* 0x000fe200078008ff */
[----:B------:R1:W5:Y:S02]  /*0cf0*/  LDG.E.U16 R85, [R12.64] ;  /* 0x000000040c557981 */ /* 0x000364000c1e1500 */
[----:B------:R-:W-:Y:S01]  /*0d00*/  IMAD R37, R3, 0x4, R29 ;  /* 0x0000000403257824 */ /* 0x000fe200078e021d */
[----:B------:R-:W-:-:S04]  /*0d10*/  LEA.HI.X.SX32 R11, R23, R0, 0x1, P0 ;  /* 0x00000000170b7211 */ /* 0x000fc800000f0eff */
[C---:B------:R-:W-:Y:S01]  /*0d20*/  LEA R39, R3.reuse, R37, 0x2 ;  /* 0x0000002503277211 */ /* 0x040fe200078e10ff */
[----:B------:R0:W5:Y:S04]  /*0d30*/  LDG.E.U16 R66, [R10.64] ;  /* 0x000000040a427981 */ /* 0x000168000c1e1500 */
[----:B------:R-:W-:Y:S01]  /*0d40*/  IMAD R23, R3, 0x4, R39 ;  /* 0x0000000403177824 */ /* 0x000fe200078e0227 */
[----:B------:R-:W-:-:S04]  /*0d50*/  LEA R14, P0, R27, R2, 0x1 ;  /* 0x000000021b0e7211 */ /* 0x000fc800078008ff */
[----:B------:R-:W-:Y:S02]  /*0d60*/  LEA R41, R3, R23, 0x2 ;  /* 0x0000001703297211 */ /* 0x000fe400078e10ff */
[-C--:B------:R-:W-:Y:S02]  /*0d70*/  LEA.HI.X.SX32 R21, R25, R0.reuse, 0x1, P1 ;  /* 0x0000000019157211 */ /* 0x080fe400008f0eff */
[----:B------:R-:W-:Y:S01]  /*0d80*/  LEA.HI.X.SX32 R15, R27, R0, 0x1, P0 ;  /* 0x000000001b0f7211 */ /* 0x000fe200000f0eff */
[----:B------:R-:W-:Y:S01]  /*0d90*/  IMAD R25, R3, 0x4, R41 ;  /* 0x0000000403197824 */ /* 0x000fe200078e0229 */
[C---:B------:R-:W-:Y:S01]  /*0da0*/  LEA R16, P0, R35.reuse, R2, 0x1 ;  /* 0x0000000223107211 */ /* 0x040fe200078008ff */
[----:B------:R1:W5:Y:S03]  /*0db0*/  LDG.E.U16 R87, [R20.64] ;  /* 0x0000000414577981 */ /* 0x000366000c1e1500 */
[----:B------:R-:W-:Y:S01]  /*0dc0*/  LEA.HI.X.SX32 R17, R35, R0, 0x1, P0 ;  /* 0x0000000023117211 */ /* 0x000fe200000f0eff */
[----:B------:R1:W5:Y:S01]  /*0dd0*/  LDG.E.U16 R89, [R14.64] ;  /* 0x000000040e597981 */ /* 0x000362000c1e1500 */
[----:B------:R-:W-:-:S02]  /*0de0*/  LEA R35, R3, R25, 0x2 ;  /* 0x0000001903237211 */ /* 0x000fc400078e10ff */
[----:B0-----:R-:W-:Y:S01]  /*0df0*/  LEA R18, P1, R37, R2, 0x1 ;  /* 0x0000000225127211 */ /* 0x001fe200078208ff */
[----:B------:R0:W5:Y:S02]  /*0e00*/  LDG.E.U16 R91, [R16.64] ;  /* 0x00000004105b7981 */ /* 0x000164000c1e1500 */
[----:B------:R-:W-:Y:S01]  /*0e10*/  IMAD R11, R3, 0x4, R35 ;  /* 0x00000004030b7824 */ /* 0x000fe200078e0223 */
[----:B------:R-:W-:-:S04]  /*0e20*/  LEA.HI.X.SX32 R19, R37, R0, 0x1, P1 ;  /* 0x0000000025137211 */ /* 0x000fc800008f0eff */
[----:B------:R-:W-:Y:S01]  /*0e30*/  LEA R37, R3, R11, 0x2 ;  /* 0x0000000b03257211 */ /* 0x000fe200078e10ff */
[----:B------:R0:W5:Y:S01]  /*0e40*/  LDG.E.U16 R93, [R18.64] ;  /* 0x00000004125d7981 */ /* 0x000162000c1e1500 */
[----:B-1----:R-:W-:-:S03]  /*0e50*/  LEA R12, P0, R23, R2, 0x1 ;  /* 0x00000002170c7211 */ /* 0x002fc600078008ff */
[----:B------:R-:W-:Y:S01]  /*0e60*/  IMAD R27, R3, 0x4, R37 ;  /* 0x00000004031b7824 */ /* 0x000fe200078e0225 */
[----:B------:R-:W-:Y:S02]  /*0e70*/  LEA.HI.X.SX32 R13, R23, R0, 0x1, P0 ;  /* 0x00000000170d7211 */ /* 0x000fe400000f0eff */
[----:B------:R-:W-:Y:S02]  /*0e80*/  LEA R20, P0, R25, R2, 0x1 ;  /* 0x0000000219147211 */ /* 0x000fe400078008ff */
[----:B------:R-:W-:Y:S01]  /*0e90*/  LEA R43, R3, R27, 0x2 ;  /* 0x0000001b032b7211 */ /* 0x000fe200078e10ff */
[----:B------:R1:W5:Y:S01]  /*0ea0*/  LDG.E.U16 R95, [R12.64] ;  /* 0x000000040c5f7981 */ /* 0x000362000c1e1500 */
[----:B------:R-:W-:Y:S02]  /*0eb0*/  LEA.HI.X.SX32 R21, R25, R0, 0x1, P0 ;  /* 0x0000000019157211 */ /* 0x000fe400000f0eff */
[-C--:B------:R-:W-:Y:S01]  /*0ec0*/  LEA R24, P0, R27, R2.reuse, 0x1 ;  /* 0x000000021b187211 */ /* 0x080fe200078008ff */
[----:B------:R-:W-:Y:S01]  /*0ed0*/  IMAD R45, R3, 0x4, R43 ;  /* 0x00000004032d7824 */ /* 0x000fe200078e022b */
[----:B------:R-:W-:Y:S01]  /*0ee0*/  LEA R22, P1, R11, R2, 0x1 ;  /* 0x000000020b167211 */ /* 0x000fe200078208ff */
[----:B------:R0:W5:Y:S01]  /*0ef0*/  LDG.E.U16 R97, [R20.64] ;  /* 0x0000000414617981 */ /* 0x000162000c1e1500 */
[----:B------:R-:W-:-:S02]  /*0f00*/  LEA.HI.X.SX32 R25, R27, R0, 0x1, P0 ;  /* 0x000000001b197211 */ /* 0x000fc400000f0eff */
[----:B------:R-:W-:Y:S02]  /*0f10*/  LEA.HI.X.SX32 R23, R11, R0, 0x1, P1 ;  /* 0x000000000b177211 */ /* 0x000fe400008f0eff */
[-C--:B------:R-:W-:Y:S02]  /*0f20*/  LEA R10, P0, R33, R2.reuse, 0x1 ;  /* 0x00000002210a7211 */ /* 0x080fe400078008ff */
[----:B------:R-:W-:Y:S01]  /*0f30*/  LEA R26, P1, R45, R2, 0x1 ;  /* 0x000000022d1a7211 */ /* 0x000fe200078208ff */
[----:B------:R0:W5:Y:S01]  /*0f40*/  LDG.E.U16 R99, [R22.64] ;  /* 0x0000000416637981 */ /* 0x000162000c1e1500 */
[-C--:B------:R-:W-:Y:S02]  /*0f50*/  LEA.HI.X.SX32 R11, R33, R0.reuse, 0x1, P0 ;  /* 0x00000000210b7211 */ /* 0x080fe400000f0eff */
[----:B------:R-:W-:Y:S01]  /*0f60*/  LEA.HI.X.SX32 R27, R45, R0, 0x1, P1 ;  /* 0x000000002d1b7211 */ /* 0x000fe200008f0eff */
[----:B------:R-:W5:Y:S01]  /*0f70*/  LDG.E.U16 R25, [R24.64] ;  /* 0x0000000418197981 */ /* 0x000f62000c1e1500 */
[----:B------:R-:W-:-:S02]  /*0f80*/  LEA R14, P0, R29, R2, 0x1 ;  /* 0x000000021d0e7211 */ /* 0x000fc400078008ff */
[----:B-1----:R-:W-:Y:S02]  /*0f90*/  LEA R12, P1, R31, R2, 0x1 ;  /* 0x000000021f0c7211 */ /* 0x002fe400078208ff */
[-C--:B------:R-:W-:Y:S01]  /*0fa0*/  LEA.HI.X.SX32 R15, R29, R0.reuse, 0x1, P0 ;  /* 0x000000001d0f7211 */ /* 0x080fe200000f0eff */
[----:B------:R-:W5:Y:S01]  /*0fb0*/  LDG.E.U16 R27, [R26.64] ;  /* 0x000000041a1b7981 */ /* 0x000f62000c1e1500 */
[----:B------:R-:W-:Y:S02]  /*0fc0*/  LEA.HI.X.SX32 R13, R31, R0, 0x1, P1 ;  /* 0x000000001f0d7211 */ /* 0x000fe400008f0eff */
[-C--:B0-----:R-:W-:Y:S01]  /*0fd0*/  LEA R18, P0, R41, R2.reuse, 0x1 ;  /* 0x0000000229127211 */ /* 0x081fe200078008ff */
[----:B------:R0:W5:Y:S01]  /*0fe0*/  LDG.E.U16 R31, [R10.64] ;  /* 0x000000040a1f7981 */ /* 0x000162000c1e1500 */
[----:B------:R-:W-:Y:S02]  /*0ff0*/  LEA R16, P1, R39, R2, 0x1 ;  /* 0x0000000227107211 */ /* 0x000fe400078208ff */
[-C--:B------:R-:W-:Y:S01]  /*1000*/  LEA.HI.X.SX32 R19, R41, R0.reuse, 0x1, P0 ;  /* 0x0000000029137211 */ /* 0x080fe200000f0eff */
[----:B------:R1:W5:Y:S01]  /*1010*/  LDG.E.U16 R12, [R12.64] ;  /* 0x000000040c0c7981 */ /* 0x000362000c1e1500 */
[----:B------:R-:W-:-:S02]  /*1020*/  LEA.HI.X.SX32 R17, R39, R0, 0x1, P1 ;  /* 0x0000000027117211 */ /* 0x000fc400008f0eff */
[-C--:B------:R-:W-:Y:S01]  /*1030*/  LEA R20, P0, R35, R2.reuse, 0x1 ;  /* 0x0000000223147211 */ /* 0x080fe200078008ff */
[----:B------:R1:W5:Y:S01]  /*1040*/  LDG.E.U16 R15, [R14.64] ;  /* 0x000000040e0f7981 */ /* 0x000362000c1e1500 */
[----:B------:R-:W-:Y:S02]  /*1050*/  LEA R22, P1, R37, R2, 0x1 ;  /* 0x0000000225167211 */ /* 0x000fe400078208ff */
[----:B------:R-:W-:Y:S01]  /*1060*/  LEA R3, R3, R45, 0x2 ;  /* 0x0000002d03037211 */ /* 0x000fe200078e10ff */
[----:B------:R-:W5:Y:S01]  /*1070*/  LDG.E.U16 R16, [R16.64] ;  /* 0x0000000410107981 */ /* 0x000f62000c1e1500 */
[----:B------:R-:W-:Y:S02]  /*1080*/  LEA.HI.X.SX32 R21, R35, R0, 0x1, P0 ;  /* 0x0000000023157211 */ /* 0x000fe400000f0eff */
[----:B0-----:R-:W-:Y:S01]  /*1090*/  LEA R10, P0, R43, R2, 0x1 ;  /* 0x000000022b0a7211 */ /* 0x001fe200078008ff */
[----:B------:R0:W5:Y:S01]  /*10a0*/  LDG.E.U16 R18, [R18.64] ;  /* 0x0000000412127981 */ /* 0x000162000c1e1500 */
[----:B------:R-:W-:-:S02]  /*10b0*/  LEA.HI.X.SX32 R23, R37, R0, 0x1, P1 ;  /* 0x0000000025177211 */ /* 0x000fc400008f0eff */
[----:B------:R-:W-:Y:S01]  /*10c0*/  LEA R2, P1, R3, R2, 0x1 ;  /* 0x0000000203027211 */ /* 0x000fe200078208ff */
[----:B------:R-:W5:Y:S01]  /*10d0*/  LDG.E.U16 R20, [R20.64] ;  /* 0x0000000414147981 */ /* 0x000f62000c1e1500 */
[-C--:B------:R-:W-:Y:S02]  /*10e0*/  LEA.HI.X.SX32 R11, R43, R0.reuse, 0x1, P0 ;  /* 0x000000002b0b7211 */ /* 0x080fe400000f0eff */
[----:B------:R-:W-:Y:S01]  /*10f0*/  LEA.HI.X.SX32 R3, R3, R0, 0x1, P1 ;  /* 0x0000000003037211 */ /* 0x000fe200008f0eff */
[----:B------:R-:W5:Y:S04]  /*1100*/  LDG.E.U16 R22, [R22.64] ;  /* 0x0000000416167981 */ /* 0x000f68000c1e1500 */
[----:B------:R-:W5:Y:S04]  /*1110*/  LDG.E.U16 R10, [R10.64] ;  /* 0x000000040a0a7981 */ /* 0x000f68000c1e1500 */
[----:B------:R0:W5:Y:S01]  /*1120*/  LDG.E.U16 R2, [R2.64] ;  /* 0x0000000402027981 */ /* 0x000162000c1e1500 */
[----:B------:R-:W-:-:S02]  /*1130*/  LOP3.LUT R68, R124, 0x3f, RZ, 0xc0, !PT ;  /* 0x0000003f7c447812 */ /* 0x000fc400078ec0ff */
[----:B-1----:R-:W-:-:S03]  /*1140*/  SHF.R.S32.HI R13, RZ, 0x6, R124 ;  /* 0x00000006ff0d7819 */ /* 0x002fc6000001147c */
[----:B------:R-:W-:Y:S01]  /*1150*/  IMAD.SHL.U32 R0, R68, 0x2, RZ ;  /* 0x0000000244007824 */ /* 0x000fe200078e00ff */
[----:B------:R-:W-:-:S04]  /*1160*/  SGXT R13, R13, 0x1 ;  /* 0x000000010d0d781a */ /* 0x000fc80000000200 */
[----:B------:R-:W-:-:S04]  /*1170*/  LOP3.LUT R0, R0, 0x90, R13, 0x78, !PT ;  /* 0x0000009000007812 */ /* 0x000fc800078e780d */
[----:B0-----:R-:W-:Y:S01]  /*1180*/  LOP3.LUT R3, R0, 0x20, RZ, 0x3c, !PT ;  /* 0x0000002000037812 */ /* 0x001fe200078e3cff */
[----:B--2---:R-:W-:Y:S01]  /*1190*/  STS.U16 [R0], R5 ;  /* 0x0000000500007388 */ /* 0x004fe20000000400 */
[----:B------:R-:W-:-:S03]  /*11a0*/  MOV R13, c[0x0][0x1d0] ;  /* 0x00007400000d7a02 */ /* 0x000fc60000000f00 */
[----:B---3--:R0:W-:Y:S04]  /*11b0*/  STS.U16 [R0+0x200], R7 ;  /* 0x0002000700007388 */ /* 0x0081e80000000400 */
[----:B----4-:R-:W-:Y:S04]  /*11c0*/  STS.U16 [R0+0x400], R9 ;  /* 0x0004000900007388 */ /* 0x010fe80000000400 */
[----:B------:R-:W-:Y:S04]  /*11d0*/  STS.U16 [R0+0x600], R47 ;  /* 0x0006002f00007388 */ /* 0x000fe80000000400 */
[----:B------:R-:W-:Y:S04]  /*11e0*/  STS.U16 [R0+0x800], R49 ;  /* 0x0008003100007388 */ /* 0x000fe80000000400 */
[----:B------:R-:W-:Y:S04]  /*11f0*/  STS.U16 [R0+0xa00], R51 ;  /* 0x000a003300007388 */ /* 0x000fe80000000400 */
[----:B------:R-:W-:Y:S04]  /*1200*/  STS.U16 [R0+0xc00], R53 ;  /* 0x000c003500007388 */ /* 0x000fe80000000400 */
[----:B------:R-:W-:Y:S04]  /*1210*/  STS.U16 [R0+0xe00], R55 ;  /* 0x000e003700007388 */ /* 0x000fe80000000400 */
[----:B------:R-:W-:Y:S04]  /*1220*/  STS.U16 [R0+0x1000], R57 ;  /* 0x0010003900007388 */ /* 0x000fe80000000400 */
[----:B------:R-:W-:Y:S04]  /*1230*/  STS.U16 [R0+0x1200], R59 ;  /* 0x0012003b00007388 */ /* 0x000fe80000000400 */
[----:B-----5:R-:W-:Y:S04]  /*1240*/  STS.U16 [R0+0x1400], R61 ;  /* 0x0014003d00007388 */ /* 0x020fe80000000400 */
[----:B------:R-:W-:Y:S04]  /*1250*/  STS.U16 [R0+0x1600], R63 ;  /* 0x0016003f00007388 */ /* 0x000fe80000000400 */
[----:B------:R-:W-:Y:S01]  /*1260*/  STS.U16 [R0+0x1800], R65 ;  /* 0x0018004100007388 */ /* 0x000fe20000000400 */
[----:B------:R-:W-:-:S03]  /*1270*/  ISETP.GE.AND P0, PT, R13, 0x1, PT ;  /* 0x000000010d00780c */ /* 0x000fc60003f06270 */
[----:B------:R1:W-:Y:S04]  /*1280*/  STS.U16 [R0+0x1c00], R69 ;  /* 0x001c004500007388 */ /* 0x0003e80000000400 */
[----:B------:R-:W-:Y:S01]  /*1290*/  STS.U16 [R0+0x1a00], R67 ;  /* 0x001a004300007388 */ /* 0x000fe20000000400 */
[----:B------:R-:W-:-:S03]  /*12a0*/  IMAD.MOV.U32 R14, RZ, RZ, 0x3f800000 ;  /* 0x3f800000ff0e7424 */ /* 0x000fc600078e00ff */
[----:B------:R-:W-:Y:S04]  /*12b0*/  STS.U16 [R0+0x2000], R73 ;  /* 0x0020004900007388 */ /* 0x000fe80000000400 */
[----:B------:R2:W-:Y:S04]  /*12c0*/  STS.U16 [R0+0x1e00], R71 ;  /* 0x001e004700007388 */ /* 0x0005e80000000400 */
[----:B------:R3:W-:Y:S04]  /*12d0*/  STS.U16 [R0+0x2200], R75 ;  /* 0x0022004b00007388 */ /* 0x0007e80000000400 */
[----:B------:R4:W-:Y:S01]  /*12e0*/  STS.U16 [R0+0x2400], R77 ;  /* 0x0024004d00007388 */ /* 0x0009e20000000400 */
[----:B------:R-:W-:Y:S01]  /*12f0*/  MOV R148, 0xff800000 ;  /* 0xff80000000947802 */ /* 0x000fe20000000f00 */
[----:B------:R-:W-:Y:S01]  /*1300*/  IMAD.MOV.U32 R149, RZ, RZ, -0x800000 ;  /* 0xff800000ff957424 */ /* 0x000fe200078e00ff */
[----:B------:R-:W-:Y:S01]  /*1310*/  MOV R150, 0xff800000 ;  /* 0xff80000000967802 */ /* 0x000fe20000000f00 */
[----:B------:R-:W-:Y:S04]  /*1320*/  STS.U16 [R0+0x2800], R81 ;  /* 0x0028005100007388 */ /* 0x000fe80000000400 */
[----:B------:R5:W-:Y:S04]  /*1330*/  STS.U16 [R0+0x2600], R79 ;  /* 0x0026004f00007388 */ /* 0x000be80000000400 */
[----:B------:R-:W-:Y:S04]  /*1340*/  STS.U16 [R0+0x2a00], R83 ;  /* 0x002a005300007388 */ /* 0x000fe80000000400 */
[----:B------:R-:W-:Y:S01]  /*1350*/  STS.U16 [R0+0x2c00], R85 ;  /* 0x002c005500007388 */ /* 0x000fe20000000400 */
[----:B------:R-:W-:Y:S01]  /*1360*/  IMAD.MOV.U32 R151, RZ, RZ, -0x800000 ;  /* 0xff800000ff977424 */ /* 0x000fe200078e00ff */
[----:B------:R-:W-:Y:S01]  /*1370*/  MOV R19, 0x3f800000 ;  /* 0x3f80000000137802 */ /* 0x000fe20000000f00 */
[----:B0-----:R-:W-:Y:S01]  /*1380*/  IMAD.MOV.U32 R7, RZ, RZ, 0x3f800000 ;  /* 0x3f800000ff077424 */ /* 0x001fe200078e00ff */
[----:B------:R-:W-:Y:S04]  /*1390*/  STS.U16 [R0+0x2e00], R87 ;  /* 0x002e005700007388 */ /* 0x000fe80000000400 */
        /* <DEDUP_REMOVED lines=34> */
[----:B------:R-:W-:Y:S01]  /*15c0*/  STS.U16 [R3+0x3f00], R2 ;  /* 0x003f000203007388 */ /* 0x000fe20000000400 */
[----:B------:R-:W-:Y:S01]  /*15d0*/  CS2R R112, SRZ ;  /* 0x0000000000707805 */ /* 0x000fe2000001ff00 */
[----:B------:R-:W-:Y:S01]  /*15e0*/  CS2R R114, SRZ ;  /* 0x0000000000727805 */ /* 0x000fe2000001ff00 */
[----:B-1----:R-:W-:Y:S01]  /*15f0*/  CS2R R68, SRZ ;  /* 0x0000000000447805 */ /* 0x002fe2000001ff00 */
[----:B------:R0:W-:Y:S01]  /*1600*/  STS.U16 [R3+0x300], R6 ;  /* 0x0003000603007388 */ /* 0x0001e20000000400 */
[----:B--2---:R-:W-:Y:S01]  /*1610*/  CS2R R70, SRZ ;  /* 0x0000000000467805 */ /* 0x004fe2000001ff00 */
[----:B------:R-:W-:Y:S01]  /*1620*/  CS2R R120, SRZ ;  /* 0x0000000000787805 */ /* 0x000fe2000001ff00 */
[----:B------:R-:W-:Y:S01]  /*1630*/  CS2R R122, SRZ ;  /* 0x00000000007a7805 */ /* 0x000fe2000001ff00 */
[----:B------:R1:W-:Y:S01]  /*1640*/  STS.U16 [R3+0x2700], R60 ;  /* 0x0027003c03007388 */ /* 0x0003e20000000400 */
[----:B------:R-:W-:Y:S01]  /*1650*/  CS2R R72, SRZ ;  /* 0x0000000000487805 */ /* 0x000fe2000001ff00 */
[----:B---3--:R-:W-:Y:S01]  /*1660*/  CS2R R74, SRZ ;  /* 0x00000000004a7805 */ /* 0x008fe2000001ff00 */
[----:B----4-:R-:W-:Y:S01]  /*1670*/  CS2R R76, SRZ ;  /* 0x00000000004c7805 */ /* 0x010fe2000001ff00 */
[----:B------:R2:W-:Y:S01]  /*1680*/  STS.U16 [R3+0x2900], R62 ;  /* 0x0029003e03007388 */ /* 0x0005e20000000400 */
[----:B-----5:R-:W-:Y:S01]  /*1690*/  CS2R R78, SRZ ;  /* 0x00000000004e7805 */ /* 0x020fe2000001ff00 */
[----:B0-----:R-:W-:Y:S01]  /*16a0*/  MOV R6, 0x3f800000 ;  /* 0x3f80000000067802 */ /* 0x001fe20000000f00 */
[----:B------:R-:W-:Y:S01]  /*16b0*/  CS2R R116, SRZ ;  /* 0x0000000000747805 */ /* 0x000fe2000001ff00 */
[----:B------:R0:W-:Y:S01]  /*16c0*/  STS.U16 [R3+0x2b00], R64 ;  /* 0x002b004003007388 */ /* 0x0001e20000000400 */
[----:B------:R-:W-:Y:S01]  /*16d0*/  CS2R R118, SRZ ;  /* 0x0000000000767805 */ /* 0x000fe2000001ff00 */
[----:B-1----:R-:W-:Y:S01]  /*16e0*/  CS2R R60, SRZ ;  /* 0x00000000003c7805 */ /* 0x002fe2000001ff00 */
[----:B------:R-:W-:Y:S01]  /*16f0*/  CS2R R80, SRZ ;  /* 0x0000000000507805 */ /* 0x000fe2000001ff00 */
[----:B------:R1:W-:Y:S01]  /*1700*/  STS.U16 [R3+0x2d00], R66 ;  /* 0x002d004203007388 */ /* 0x0003e20000000400 */
[----:B------:R-:W-:Y:S01]  /*1710*/  CS2R R82, SRZ ;  /* 0x0000000000527805 */ /* 0x000fe2000001ff00 */
[----:B--2---:R-:W-:Y:S01]  /*1720*/  CS2R R62, SRZ ;  /* 0x00000000003e7805 */ /* 0x004fe2000001ff00 */
[----:B------:R-:W-:Y:S01]  /*1730*/  CS2R R84, SRZ ;  /* 0x0000000000547805 */ /* 0x000fe2000001ff00 */
[----:B------:R-:W-:Y:S01]  /*1740*/  CS2R R86, SRZ ;  /* 0x0000000000567805 */ /* 0x000fe2000001ff00 */
[----:B------:R-:W-:Y:S01]  /*1750*/  CS2R R88, SRZ ;  /* 0x0000000000587805 */ /* 0x000fe2000001ff00 */
[----:B0-----:R-:W-:Y:S01]  /*1760*/  CS2R R64, SRZ ;  /* 0x0000000000407805 */ /* 0x001fe2000001ff00 */
[----:B------:R-:W-:Y:S01]  /*1770*/  CS2R R90, SRZ ;  /* 0x00000000005a7805 */ /* 0x000fe2000001ff00 */
[----:B------:R-:W-:Y:S01]  /*1780*/  CS2R R92, SRZ ;  /* 0x00000000005c7805 */ /* 0x000fe2000001ff00 */
[----:B------:R-:W-:Y:S01]  /*1790*/  CS2R R94, SRZ ;  /* 0x00000000005e7805 */ /* 0x000fe2000001ff00 */
[----:B-1----:R-:W-:Y:S01]  /*17a0*/  CS2R R66, SRZ ;  /* 0x0000000000427805 */ /* 0x002fe2000001ff00 */
[----:B------:R-:W-:Y:S01]  /*17b0*/  CS2R R96, SRZ ;  /* 0x0000000000607805 */ /* 0x000fe2000001ff00 */
[----:B------:R-:W-:Y:S01]  /*17c0*/  CS2R R98, SRZ ;  /* 0x0000000000627805 */ /* 0x000fe2000001ff00 */
[----:B------:R-:W-:Y:S01]  /*17d0*/  CS2R R100, SRZ ;  /* 0x0000000000647805 */ /* 0x000fe2000001ff00 */
[----:B------:R-:W-:Y:S01]  /*17e0*/  CS2R R102, SRZ ;  /* 0x0000000000667805 */ /* 0x000fe2000001ff00 */
[----:B------:R-:W-:Y:S01]  /*17f0*/  CS2R R104, SRZ ;  /* 0x0000000000687805 */ /* 0x000fe2000001ff00 */
[----:B------:R-:W-:Y:S01]  /*1800*/  CS2R R106, SRZ ;  /* 0x00000000006a7805 */ /* 0x000fe2000001ff00 */
[----:B------:R-:W-:Y:S01]  /*1810*/  CS2R R108, SRZ ;  /* 0x00000000006c7805 */ /* 0x000fe2000001ff00 */
[----:B------:R-:W-:Y:S01]  /*1820*/  CS2R R110, SRZ ;  /* 0x00000000006e7805 */ /* 0x000fe2000001ff00 */
[----:B------:R-:W-:Y:S01]  /*1830*/  LOP3.LUT R187, R124, 0x7f, RZ, 0xc0, !PT ;  /* 0x0000007f7cbb7812 */ /* 0x000fe200078ec0ff */
[----:B------:R-:W-:-:S02]  /*1840*/  IMAD R249, R249, c[0x0][0x1c8], RZ ;  /* 0x00007200f9f97a24 */ /* 0x000fc400078e02ff */
[----:B------:R-:W-:Y:S01]  /*1850*/  IMAD.SHL.U32 R126, R124, 0x20, RZ ;  /* 0x000000207c7e7824 */ /* 0x000fe200078e00ff */
[----:B------:R-:W-:Y:S05]  /*1860*/  @!P0 BRA `(.L_x_0) ;  /* 0x0000312000008947 */ /* 0x000fea0003800000 */
[----:B------:R-:W-:Y:S01]  /*1870*/  SHF.R.S32.HI R3, RZ, 0x4, R124 ;  /* 0x00000004ff037819 */ /* 0x000fe2000001147c */
[----:B------:R-:W-:Y:S01]  /*1880*/  IMAD R2, R125, c[0x0][0x1a0], RZ ;  /* 0x000068007d027a24 */ /* 0x000fe200078e02ff */
[C---:B------:R-:W-:Y:S01]  /*1890*/  LOP3.LUT R8, R124.reuse, 0x20, RZ, 0xc0, !PT ;  /* 0x000000207c087812 */ /* 0x040fe200078ec0ff */
[----:B------:R-:W-:Y:S01]  /*18a0*/  IMAD R4, R187, c[0x0][0x1a8], RZ ;  /* 0x00006a00bb047a24 */ /* 0x000fe200078e02ff */
[----:B------:R-:W-:Y:S01]  /*18b0*/  SGXT R3, R3, 0x1 ;  /* 0x000000010303781a */ /* 0x000fe20000000200 */
[C---:B------:R-:W-:Y:S01]  /*18c0*/  IMAD.SHL.U32 R186, R124.reuse, 0x2, RZ ;  /* 0x000000027cba7824 */ /* 0x040fe200078e00ff */
[----:B------:R-:W-:Y:S01]  /*18d0*/  SHF.R.U32.HI R6, RZ, 0x1, R8 ;  /* 0x00000001ff067819 */ /* 0x000fe20000011608 */
[----:B------:R-:W-:Y:S01]  /*18e0*/  CS2R R112, SRZ ;  /* 0x0000000000707805 */ /* 0x000fe2000001ff00 */
[C---:B------:R-:W-:Y:S01]  /*18f0*/  LOP3.LUT P0, R7, R124.reuse, 0x3, RZ, 0xc0, !PT ;  /* 0x000000037c077812 */ /* 0x040fe2000780c0ff */
[----:B------:R-:W-:Y:S01]  /*1900*/  CS2R R114, SRZ ;  /* 0x0000000000727805 */ /* 0x000fe2000001ff00 */
[----:B------:R-:W-:Y:S01]  /*1910*/  LOP3.LUT R10, R124, 0x10, RZ, 0xc0, !PT ;  /* 0x000000107c0a7812 */ /* 0x000fe200078ec0ff */
[----:B------:R-:W-:Y:S01]  /*1920*/  CS2R R68, SRZ ;  /* 0x0000000000447805 */ /* 0x000fe2000001ff00 */
[----:B------:R-:W-:Y:S01]  /*1930*/  MOV R5, c[0x0][0x1a8] ;  /* 0x00006a0000057a02 */ /* 0x000fe20000000f00 */
[----:B------:R-:W-:Y:S01]  /*1940*/  CS2R R70, SRZ ;  /* 0x0000000000467805 */ /* 0x000fe2000001ff00 */
[----:B------:R-:W-:Y:S01]  /*1950*/  LOP3.LUT R9, R6, 0x90, R3, 0x78, !PT ;  /* 0x0000009006097812 */ /* 0x000fe200078e7803 */
[----:B------:R-:W-:Y:S01]  /*1960*/  IMAD R16, R10, 0x2, R7 ;  /* 0x000000020a107824 */ /* 0x000fe200078e0207 */
[----:B------:R-:W-:Y:S01]  /*1970*/  LEA R24, P1, R2, c[0x0][0x168], 0x1 ;  /* 0x00005a0002187a11 */ /* 0x000fe200078208ff */
[C---:B------:R-:W-:Y:S01]  /*1980*/  IMAD.SHL.U32 R6, R124.reuse, 0x8, RZ ;  /* 0x000000087c067824 */ /* 0x040fe200078e00ff */
[----:B------:R-:W-:Y:S01]  /*1990*/  LOP3.LUT R3, R124, 0x60, RZ, 0xc0, !PT ;  /* 0x000000607c037812 */ /* 0x000fe200078ec0ff */
[----:B------:R-:W-:Y:S01]  /*19a0*/  CS2R R64, SRZ ;  /* 0x0000000000407805 */ /* 0x000fe2000001ff00 */
[----:B------:R-:W-:Y:S01]  /*19b0*/  LEA R5, R5, R4, 0x7 ;  /* 0x0000000405057211 */ /* 0x000fe200078e38ff */
[----:B------:R-:W-:Y:S01]  /*19c0*/  CS2R R66, SRZ ;  /* 0x0000000000427805 */ /* 0x000fe2000001ff00 */
[----:B------:R-:W-:Y:S01]  /*19d0*/  LEA.HI.X.SX32 R2, R2, c[0x0][0x16c], 0x1, P1 ;  /* 0x00005b0002027a11 */ /* 0x000fe200008f0eff */
[----:B------:R-:W-:Y:S01]  /*19e0*/  IMAD R17, R16, 0x4, R3 ;  /* 0x0000000410117824 */ /* 0x000fe200078e0203 */
[CC--:B------:R-:W-:Y:S01]  /*19f0*/  LEA R22, P1, R4.reuse, R24.reuse, 0x1 ;  /* 0x0000001804167211 */ /* 0x0c0fe200078208ff */
[----:B------:R-:W-:Y:S01]  /*1a00*/  CS2R R60, SRZ ;  /* 0x00000000003c7805 */ /* 0x000fe2000001ff00 */
[C---:B------:R-:W-:Y:S01]  /*1a10*/  LEA R24, P2, R5.reuse, R24, 0x1 ;  /* 0x0000001805187211 */ /* 0x040fe200078408ff */
[----:B------:R-:W-:Y:S01]  /*1a20*/  CS2R R62, SRZ ;  /* 0x00000000003e7805 */ /* 0x000fe2000001ff00 */
[----:B------:R-:W-:Y:S01]  /*1a30*/  SHF.R.U32.HI R3, RZ, 0x4, R124 ;  /* 0x00000004ff037819 */ /* 0x000fe2000001167c */
[----:B------:R-:W-:Y:S01]  /*1a40*/  CS2R R120, SRZ ;  /* 0x0000000000787805 */ /* 0x000fe2000001ff00 */
[-C--:B------:R-:W-:Y:S01]  /*1a50*/  LEA.HI.X.SX32 R23, R4, R2.reuse, 0x1, P1 ;  /* 0x0000000204177211 */ /* 0x080fe200008f0eff */
[----:B------:R-:W-:Y:S01]  /*1a60*/  CS2R R122, SRZ ;  /* 0x00000000007a7805 */ /* 0x000fe2000001ff00 */
[----:B------:R-:W-:Y:S01]  /*1a70*/  LOP3.LUT R4, R124, 0xf, RZ, 0xc0, !PT ;  /* 0x0000000f7c047812 */ /* 0x000fe200078ec0ff */
[----:B------:R-:W-:Y:S01]  /*1a80*/  CS2R R72, SRZ ;  /* 0x0000000000487805 */ /* 0x000fe2000001ff00 */
[----:B------:R-:W-:Y:S01]  /*1a90*/  LOP3.LUT R12, R6, 0x60, RZ, 0xc0, !PT ;  /* 0x00000060060c7812 */ /* 0x000fe200078ec0ff */
[----:B------:R-:W-:Y:S01]  /*1aa0*/  CS2R R74, SRZ ;  /* 0x00000000004a7805 */ /* 0x000fe2000001ff00 */
[----:B------:R-:W-:Y:S01]  /*1ab0*/  LEA.HI.X.SX32 R25, R5, R2, 0x1, P2 ;  /* 0x0000000205197211 */ /* 0x000fe200010f0eff */
[----:B------:R-:W-:Y:S01]  /*1ac0*/  IMAD R2, R125, c[0x0][0x1b0], RZ ;  /* 0x00006c007d027a24 */ /* 0x000fe200078e02ff */
[----:B------:R-:W-:Y:S01]  /*1ad0*/  SGXT.U32 R3, R3, 0x3 ;  /* 0x000000030303781a */ /* 0x000fe20000000000 */
[----:B------:R-:W-:Y:S01]  /*1ae0*/  IMAD R4, R4, c[0x0][0x1b4], RZ ;  /* 0x00006d0004047a24 */ /* 0x000fe200078e02ff */
[----:B------:R-:W-:Y:S01]  /*1af0*/  LOP3.LUT R5, R124, 0x7, RZ, 0xc0, !PT ;  /* 0x000000077c057812 */ /* 0x000fe200078ec0ff */
[----:B------:R-:W-:Y:S01]  /*1b00*/  CS2R R76, SRZ ;  /* 0x00000000004c7805 */ /* 0x000fe2000001ff00 */
[----:B------:R-:W-:Y:S01]  /*1b10*/  LOP3.LUT R6, R6, 0x30, RZ, 0xc0, !PT ;  /* 0x0000003006067812 */ /* 0x000fe200078ec0ff */
[----:B------:R-:W-:Y:S01]  /*1b20*/  CS2R R78, SRZ ;  /* 0x00000000004e7805 */ /* 0x000fe2000001ff00 */
[----:B------:R-:W-:Y:S01]  /*1b30*/  LEA R14, R7, R12, 0x2 ;  /* 0x0000000c070e7211 */ /* 0x000fe200078e10ff */
[----:B------:R-:W-:Y:S01]  /*1b40*/  IMAD R7, R3, c[0x0][0x1b8], RZ ;  /* 0x00006e0003077a24 */ /* 0x000fe200078e02ff */
[----:B------:R-:W-:Y:S01]  /*1b50*/  MOV R50, c[0x0][0x1b8] ;  /* 0x00006e0000327a02 */ /* 0x000fe20000000f00 */
[C---:B------:R-:W-:Y:S01]  /*1b60*/  IMAD R11, R5.reuse, 0x40, R6 ;  /* 0x00000040050b7824 */ /* 0x040fe200078e0206 */
[C---:B------:R-:W-:Y:S01]  /*1b70*/  LEA R8, R5.reuse, R8, 0x2 ;  /* 0x0000000805087211 */ /* 0x040fe200078e10ff */
[----:B------:R-:W-:Y:S01]  /*1b80*/  IMAD.SHL.U32 R3, R2, 0x2, RZ ;  /* 0x0000000202037824 */ /* 0x000fe200078e00ff */
[----:B------:R-:W-:Y:S01]  /*1b90*/  SHF.L.U32 R5, R5, 0x4, RZ ;  /* 0x0000000405057819 */ /* 0x000fe200000006ff */
[----:B------:R-:W-:Y:S01]  /*1ba0*/  IMAD R12, R50, 0x8, R7 ;  /* 0x00000008320c7824 */ /* 0x000fe200078e0207 */
[----:B------:R-:W-:Y:S01]  /*1bb0*/  SHF.L.U32 R6, R4, 0x1, RZ ;  /* 0x0000000104067819 */ /* 0x000fe200000006ff */
[----:B------:R-:W-:Y:S01]  /*1bc0*/  IMAD.IADD R9, R9, 0x1, R14 ;  /* 0x0000000109097824 */ /* 0x000fe200078e020e */
[----:B------:R-:W-:Y:S01]  /*1bd0*/  LOP3.LUT R5, R5, 0x30, R186, 0x78, !PT ;  /* 0x0000003005057812 */ /* 0x000fe200078e78ba */
[----:B------:R-:W-:Y:S01]  /*1be0*/  IMAD.HI R2, R2, 0x2, RZ ;  /* 0x0000000202027827 */ /* 0x000fe200078e02ff */
[----:B------:R-:W-:Y:S01]  /*1bf0*/  SHF.R.S32.HI R13, RZ, 0x2, R124 ;  /* 0x00000002ff0d7819 */ /* 0x000fe2000001147c */
[----:B------:R-:W-:Y:S01]  /*1c00*/  CS2R R116, SRZ ;  /* 0x0000000000747805 */ /* 0x000fe2000001ff00 */
[----:B------:R-:W-:Y:S01]  /*1c10*/  IADD3 R57, P1, P2, R6, c[0x0][0x170], R3 ;  /* 0x00005c0006397a10 */ /* 0x000fe20007a3e003 */
[----:B------:R-:W-:Y:S01]  /*1c20*/  IMAD.U32 R8, R8, 0x80, R5 ;  /* 0x0000008008087824 */ /* 0x000fe200078e0005 */
[----:B------:R-:W-:Y:S01]  /*1c30*/  LEA R6, R50, R12, 0x3 ;  /* 0x0000000c32067211 */ /* 0x000fe200078e18ff */
[----:B------:R-:W-:Y:S01]  /*1c40*/  IMAD.HI R3, R4, 0x2, RZ ;  /* 0x0000000204037827 */ /* 0x000fe200078e02ff */
[----:B------:R-:W-:Y:S01]  /*1c50*/  SGXT R5, R13, 0x1 ;  /* 0x000000010d05781a */ /* 0x000fe20000000200 */
[----:B------:R-:W-:Y:S01]  /*1c60*/  CS2R R118, SRZ ;  /* 0x0000000000767805 */ /* 0x000fe2000001ff00 */
[C---:B------:R-:W-:Y:S01]  /*1c70*/  LEA R13, R50.reuse, R6, 0x3 ;  /* 0x00000006320d7211 */ /* 0x040fe200078e18ff */
[----:B------:R-:W-:Y:S01]  /*1c80*/  CS2R R80, SRZ ;  /* 0x0000000000507805 */ /* 0x000fe2000001ff00 */
[----:B------:R-:W-:Y:S01]  /*1c90*/  LOP3.LUT R127, R5, 0x90, RZ, 0xc0, !PT ;  /* 0x00000090057f7812 */ /* 0x000fe200078ec0ff */
[----:B------:R-:W-:Y:S01]  /*1ca0*/  CS2R R82, SRZ ;  /* 0x0000000000527805 */ /* 0x000fe2000001ff00 */
[C---:B------:R-:W-:Y:S01]  /*1cb0*/  LEA R14, R50.reuse, R13, 0x3 ;  /* 0x0000000d320e7211 */ /* 0x040fe200078e18ff */
[----:B------:R-:W-:Y:S01]  /*1cc0*/  CS2R R84, SRZ ;  /* 0x0000000000547805 */ /* 0x000fe2000001ff00 */
[--C-:B------:R-:W-:Y:S01]  /*1cd0*/  LOP3.LUT R11, R11, 0x10, R186.reuse, 0x78, !PT ;  /* 0x000000100b0b7812 */ /* 0x100fe200078e78ba */
[----:B------:R-:W-:Y:S01]  /*1ce0*/  CS2R R86, SRZ ;  /* 0x0000000000567805 */ /* 0x000fe2000001ff00 */
[----:B------:R-:W-:Y:S01]  /*1cf0*/  LOP3.LUT R4, R127, 0x10, R186, 0x78, !PT ;  /* 0x000000107f047812 */ /* 0x000fe200078e78ba */
[----:B------:R-:W-:Y:S01]  /*1d00*/  IMAD R15, R50, 0x8, R14 ;  /* 0x00000008320f7824 */ /* 0x000fe200078e020e */
[----:B------:R-:W-:Y:S01]  /*1d10*/  IADD3.X R21, R3, c[0x0][0x174], R2, P1, P2 ;  /* 0x00005d0003157a10 */ /* 0x000fe20000fe4402 */
[----:B------:R-:W-:Y:S01]  /*1d20*/  CS2R R88, SRZ ;  /* 0x0000000000587805 */ /* 0x000fe2000001ff00 */
[----:B------:R-:W-:Y:S01]  /*1d30*/  LEA R10, R10, R11, 0x5 ;  /* 0x0000000b0a0a7211 */ /* 0x000fe200078e28ff */
[----:B------:R-:W-:Y:S01]  /*1d40*/  IMAD.U32 R11, R17, 0x8, R4 ;  /* 0x00000008110b7824 */ /* 0x000fe200078e0004 */
[----:B------:R-:W-:Y:S01]  /*1d50*/  LEA R16, R50, R15, 0x3 ;  /* 0x0000000f32107211 */ /* 0x000fe200078e18ff */
[----:B------:R-:W-:Y:S01]  /*1d60*/  CS2R R90, SRZ ;  /* 0x00000000005a7805 */ /* 0x000fe2000001ff00 */
[C---:B------:R-:W-:Y:S01]  /*1d70*/  LEA.HI R3, R124.reuse, 0x78, RZ, 0x1c ;  /* 0x000000787c037811 */ /* 0x040fe200078fe0ff */
[----:B------:R-:W-:Y:S01]  /*1d80*/  CS2R R92, SRZ ;  /* 0x00000000005c7805 */ /* 0x000fe2000001ff00 */
[----:B------:R-:W-:Y:S01]  /*1d90*/  LEA.HI R4, R124, 0xb8, RZ, 0x1c ;  /* 0x000000b87c047811 */ /* 0x000fe200078fe0ff */
[----:B------:R-:W-:Y:S01]  /*1da0*/  IMAD R17, R50, 0x10, R16 ;  /* 0x0000001032117824 */ /* 0x000fe200078e0210 */
[C---:B------:R-:W-:Y:S01]  /*1db0*/  LEA.HI R5, R124.reuse, 0xf8, RZ, 0x1c ;  /* 0x000000f87c057811 */ /* 0x040fe200078fe0ff */
[----:B------:R-:W-:Y:S01]  /*1dc0*/  IMAD R18, R3, c[0x0][0x1b8], RZ ;  /* 0x00006e0003127a24 */ /* 0x000fe200078e02ff */
[----:B------:R-:W-:Y:S01]  /*1dd0*/  LEA.HI R2, R124, 0x38, RZ, 0x1c ;  /* 0x000000387c027811 */ /* 0x000fe200078fe0ff */
[----:B------:R-:W-:Y:S01]  /*1de0*/  IMAD R19, R4, c[0x0][0x1b8], RZ ;  /* 0x00006e0004137a24 */ /* 0x000fe200078e02ff */
[----:B------:R-:W-:Y:S01]  /*1df0*/  LEA R3, R50, R17, 0x3 ;  /* 0x0000001132037211 */ /* 0x000fe200078e18ff */
[----:B------:R-:W-:Y:S01]  /*1e00*/  IMAD R20, R5, c[0x0][0x1b8], RZ ;  /* 0x00006e0005147a24 */ /* 0x000fe200078e02ff */
[CC--:B------:R-:W-:Y:S01]  /*1e10*/  LEA R184, P3, R7.reuse, R57.reuse, 0x1 ;  /* 0x0000003907b87211 */ /* 0x0c0fe200078608ff */
[----:B------:R-:W-:Y:S01]  /*1e20*/  IMAD R2, R2, c[0x0][0x1b8], RZ ;  /* 0x00006e0002027a24 */ /* 0x000fe200078e02ff */
[----:B------:R-:W-:Y:S01]  /*1e30*/  LEA R182, P4, R12, R57, 0x1 ;  /* 0x000000390cb67211 */ /* 0x000fe200078808ff */
[----:B------:R-:W-:Y:S01]  /*1e40*/  IMAD R4, R50, 0x8, R3 ;  /* 0x0000000832047824 */ /* 0x000fe200078e0203 */
[----:B------:R-:W-:Y:S01]  /*1e50*/  LEA.HI.X.SX32 R185, R7, R21, 0x1, P3 ;  /* 0x0000001507b97211 */ /* 0x000fe200018f0eff */
[----:B------:R-:W-:Y:S01]  /*1e60*/  CS2R R94, SRZ ;  /* 0x00000000005e7805 */ /* 0x000fe2000001ff00 */
[----:B------:R-:W-:Y:S01]  /*1e70*/  LEA R170, P5, R2, R57, 0x1 ;  /* 0x0000003902aa7211 */ /* 0x000fe200078a08ff */
[----:B------:R-:W-:Y:S01]  /*1e80*/  CS2R R96, SRZ ;  /* 0x0000000000607805 */ /* 0x000fe2000001ff00 */
[----:B------:R-:W-:Y:S01]  /*1e90*/  LEA R5, R50, R4, 0x3 ;  /* 0x0000000432057211 */ /* 0x000fe200078e18ff */
[----:B------:R-:W-:Y:S01]  /*1ea0*/  CS2R R98, SRZ ;  /* 0x0000000000627805 */ /* 0x000fe2000001ff00 */
[----:B------:R-:W-:Y:S01]  /*1eb0*/  LEA.HI.X.SX32 R171, R2, R21, 0x1, P5 ;  /* 0x0000001502ab7211 */ /* 0x000fe200028f0eff */
[----:B------:R-:W-:Y:S01]  /*1ec0*/  CS2R R100, SRZ ;  /* 0x0000000000647805 */ /* 0x000fe2000001ff00 */
[-C--:B------:R-:W-:Y:S01]  /*1ed0*/  LEA R180, P3, R6, R57.reuse, 0x1 ;  /* 0x0000003906b47211 */ /* 0x080fe200078608ff */
[----:B------:R-:W-:Y:S01]  /*1ee0*/  IMAD R7, R50, 0x8, R5 ;  /* 0x0000000832077824 */ /* 0x000fe200078e0205 */
[C---:B------:R-:W-:Y:S01]  /*1ef0*/  LEA R26, P1, R19.reuse, R57, 0x1 ;  /* 0x00000039131a7211 */ /* 0x040fe200078208ff */
[----:B------:R-:W-:Y:S01]  /*1f00*/  CS2R R102, SRZ ;  /* 0x0000000000667805 */ /* 0x000fe2000001ff00 */
[----:B------:R-:W-:Y:S01]  /*1f10*/  LEA.HI.X.SX32 R181, R6, R21, 0x1, P3 ;  /* 0x0000001506b57211 */ /* 0x000fe200018f0eff */
[----:B------:R-:W-:Y:S01]  /*1f20*/  CS2R R104, SRZ ;  /* 0x0000000000687805 */ /* 0x000fe2000001ff00 */
[----:B------:R-:W-:Y:S01]  /*1f30*/  LEA R2, R50, R7, 0x3 ;  /* 0x0000000732027211 */ /* 0x000fe200078e18ff */
[----:B------:R-:W-:Y:S01]  /*1f40*/  CS2R R106, SRZ ;  /* 0x00000000006a7805 */ /* 0x000fe2000001ff00 */
[-C--:B------:R-:W-:Y:S01]  /*1f50*/  LEA.HI.X.SX32 R183, R12, R21.reuse, 0x1, P4 ;  /* 0x000000150cb77211 */ /* 0x080fe200020f0eff */
[----:B------:R-:W-:Y:S01]  /*1f60*/  CS2R R108, SRZ ;  /* 0x00000000006c7805 */ /* 0x000fe2000001ff00 */
[----:B------:R-:W-:Y:S01]  /*1f70*/  LEA.HI.X.SX32 R27, R19, R21, 0x1, P1 ;  /* 0x00000015131b7211 */ /* 0x000fe200008f0eff */
[----:B------:R-:W-:Y:S01]  /*1f80*/  IMAD R6, R50, 0x8, R2 ;  /* 0x0000000832067824 */ /* 0x000fe200078e0202 */
[-C--:B------:R-:W-:Y:S01]  /*1f90*/  LEA R28, P2, R20, R57.reuse, 0x1 ;  /* 0x00000039141c7211 */ /* 0x080fe200078408ff */
[----:B------:R-:W-:Y:S01]  /*1fa0*/  CS2R R110, SRZ ;  /* 0x00000000006e7805 */ /* 0x000fe2000001ff00 */
[----:B------:R-:W-:-:S02]  /*1fb0*/  LEA R178, P1, R13, R57, 0x1 ;  /* 0x000000390db27211 */ /* 0x000fc400078208ff */
[----:B------:R-:W-:Y:S02]  /*1fc0*/  LEA R12, R50, R6, 0x4 ;  /* 0x00000006320c7211 */ /* 0x000fe400078e20ff */
[-C--:B------:R-:W-:Y:S01]  /*1fd0*/  LEA.HI.X.SX32 R29, R20, R21.reuse, 0x1, P2 ;  /* 0x00000015141d7211 */ /* 0x080fe200010f0eff */
[----:B------:R-:W-:Y:S01]  /*1fe0*/  IMAD.MOV.U32 R20, RZ, RZ, -0x800000 ;  /* 0xff800000ff147424 */ /* 0x000fe200078e00ff */
[----:B------:R-:W-:Y:S01]  /*1ff0*/  LEA.HI.X.SX32 R179, R13, R21, 0x1, P1 ;  /* 0x000000150db37211 */ /* 0x000fe200008f0eff */
[----:B------:R-:W-:Y:S01]  /*2000*/  IMAD R13, R50, 0x8, R12 ;  /* 0x00000008320d7824 */ /* 0x000fe200078e020c */
[CC--:B------:R-:W-:Y:S02]  /*2010*/  LEA R176, P2, R14.reuse, R57.reuse, 0x1 ;  /* 0x000000390eb07211 */ /* 0x0c0fe400078408ff */
[----:B------:R-:W-:Y:S02]  /*2020*/  LEA R174, P3, R15, R57, 0x1 ;  /* 0x000000390fae7211 */ /* 0x000fe400078608ff */
[----:B------:R-:W-:-:S02]  /*2030*/  LEA.HI.X.SX32 R177, R14, R21, 0x1, P2 ;  /* 0x000000150eb17211 */ /* 0x000fc400010f0eff */
[----:B------:R-:W-:Y:S02]  /*2040*/  LEA.HI.X.SX32 R175, R15, R21, 0x1, P3 ;  /* 0x000000150faf7211 */ /* 0x000fe400018f0eff */
[C---:B------:R-:W-:Y:S02]  /*2050*/  LEA R166, P3, R3.reuse, R57, 0x1 ;  /* 0x0000003903a67211 */ /* 0x040fe400078608ff */
[----:B------:R-:W-:Y:S02]  /*2060*/  LEA R14, R50, R13, 0x3 ;  /* 0x0000000d320e7211 */ /* 0x000fe400078e18ff */
[----:B------:R-:W-:Y:S02]  /*2070*/  LEA.HI.X.SX32 R167, R3, R21, 0x1, P3 ;  /* 0x0000001503a77211 */ /* 0x000fe400018f0eff */
[-C--:B------:R-:W-:Y:S01]  /*2080*/  LEA R172, P1, R16, R57.reuse, 0x1 ;  /* 0x0000003910ac7211 */ /* 0x080fe200078208ff */
[----:B------:R-:W-:Y:S01]  /*2090*/  IMAD R3, R50, 0x8, R14 ;  /* 0x0000000832037824 */ /* 0x000fe200078e020e */
[----:B------:R-:W-:-:S02]  /*20a0*/  LEA R168, P2, R17, R57, 0x1 ;  /* 0x0000003911a87211 */ /* 0x000fc400078408ff */
[----:B------:R-:W-:Y:S02]  /*20b0*/  LEA.HI.X.SX32 R173, R16, R21, 0x1, P1 ;  /* 0x0000001510ad7211 */ /* 0x000fe400008f0eff */
[----:B------:R-:W-:Y:S02]  /*20c0*/  LEA R164, P1, R4, R57, 0x1 ;  /* 0x0000003904a47211 */ /* 0x000fe400078208ff */
[----:B------:R-:W-:Y:S02]  /*20d0*/  LEA R15, R50, R3, 0x3 ;  /* 0x00000003320f7211 */ /* 0x000fe400078e18ff */
[-C--:B------:R-:W-:Y:S02]  /*20e0*/  LEA.HI.X.SX32 R169, R17, R21.reuse, 0x1, P2 ;  /* 0x0000001511a97211 */ /* 0x080fe400010f0eff */
[----:B------:R-:W-:Y:S01]  /*20f0*/  LEA.HI.X.SX32 R165, R4, R21, 0x1, P1 ;  /* 0x0000001504a57211 */ /* 0x000fe200008f0eff */
[----:B------:R-:W-:Y:S01]  /*2100*/  IMAD R4, R50, 0x8, R15 ;  /* 0x0000000832047824 */ /* 0x000fe200078e020f */
[----:B------:R-:W-:-:S02]  /*2110*/  LEA R162, P2, R5, R57, 0x1 ;  /* 0x0000003905a27211 */ /* 0x000fc400078408ff */
[----:B------:R-:W-:Y:S02]  /*2120*/  LEA R160, P3, R7, R57, 0x1 ;  /* 0x0000003907a07211 */ /* 0x000fe400078608ff */
        /* <DEDUP_REMOVED lines=8> */
[-C--:B------:R-:W-:Y:S02]  /*21b0*/  LEA.HI.X.SX32 R157, R6, R21.reuse, 0x1, P2 ;  /* 0x00000015069d7211 */ /* 0x080fe400010f0eff */
[----:B------:R-:W-:Y:S01]  /*21c0*/  LEA.HI.X.SX32 R31, R12, R21, 0x1, P3 ;  /* 0x000000150c1f7211 */ /* 0x000fe200018f0eff */
[----:B------:R-:W-:Y:S01]  /*21d0*/  IMAD.SHL.U32 R12, R187, 0x2, RZ ;  /* 0x00000002bb0c7824 */ /* 0x000fe200078e00ff */
[C---:B------:R-:W-:Y:S02]  /*21e0*/  LEA R36, P3, R3.reuse, R57, 0x1 ;  /* 0x0000003903247211 */ /* 0x040fe400078608ff */
[----:B------:R-:W-:Y:S02]  /*21f0*/  LEA R6, R50, R2, 0x3 ;  /* 0x0000000232067211 */ /* 0x000fe400078e18ff */
[----:B------:R-:W-:-:S02]  /*2200*/  LEA.HI.X.SX32 R37, R3, R21, 0x1, P3 ;  /* 0x0000001503257211 */ /* 0x000fc400018f0eff */
[-C--:B------:R-:W-:Y:S01]  /*2210*/  LEA R34, P2, R14, R57.reuse, 0x1 ;  /* 0x000000390e227211 */ /* 0x080fe200078408ff */
[----:B------:R-:W-:Y:S01]  /*2220*/  IMAD R3, R50, 0x8, R6 ;  /* 0x0000000832037824 */ /* 0x000fe200078e0206 */
[C---:B------:R-:W-:Y:S02]  /*2230*/  LEA R32, P1, R13.reuse, R57, 0x1 ;  /* 0x000000390d207211 */ /* 0x040fe400078208ff */
[----:B------:R-:W-:Y:S02]  /*2240*/  LEA.HI.X.SX32 R35, R14, R21, 0x1, P2 ;  /* 0x000000150e237211 */ /* 0x000fe400010f0eff */
[----:B------:R-:W-:Y:S02]  /*2250*/  LEA R40, P2, R4, R57, 0x1 ;  /* 0x0000003904287211 */ /* 0x000fe400078408ff */
[----:B------:R-:W-:Y:S02]  /*2260*/  LEA R7, R50, R3, 0x3 ;  /* 0x0000000332077211 */ /* 0x000fe400078e18ff */
[-C--:B------:R-:W-:Y:S01]  /*2270*/  LEA.HI.X.SX32 R33, R13, R21.reuse, 0x1, P1 ;  /* 0x000000150d217211 */ /* 0x080fe200008f0eff */
[----:B------:R-:W-:Y:S01]  /*2280*/  IMAD.MOV.U32 R13, RZ, RZ, RZ ;  /* 0x000000ffff0d7224 */ /* 0x000fe200078e00ff */
[----:B------:R-:W-:Y:S01]  /*2290*/  LEA.HI.X.SX32 R41, R4, R21, 0x1, P2 ;  /* 0x0000001504297211 */ /* 0x000fe200010f0eff */
[----:B------:R-:W-:Y:S01]  /*22a0*/  IMAD R4, R50, 0x8, R7 ;  /* 0x0000000832047824 */ /* 0x000fe200078e0207 */
[----:B------:R-:W-:-:S02]  /*22b0*/  LEA R38, P1, R15, R57, 0x1 ;  /* 0x000000390f267211 */ /* 0x000fc400078208ff */
[----:B------:R-:W-:Y:S02]  /*22c0*/  LEA R42, P3, R5, R57, 0x1 ;  /* 0x00000039052a7211 */ /* 0x000fe400078608ff */
[-C--:B------:R-:W-:Y:S02]  /*22d0*/  LEA.HI.X.SX32 R39, R15, R21.reuse, 0x1, P1 ;  /* 0x000000150f277211 */ /* 0x080fe400008f0eff */
[----:B------:R-:W-:Y:S02]  /*22e0*/  LEA.HI.X.SX32 R43, R5, R21, 0x1, P3 ;  /* 0x00000015052b7211 */ /* 0x000fe400018f0eff */
[----:B------:R-:W-:Y:S02]  /*22f0*/  LEA R44, P1, R2, R57, 0x1 ;  /* 0x00000039022c7211 */ /* 0x000fe400078208ff */
[----:B------:R-:W-:Y:S02]  /*2300*/  LEA R5, R50, R4, 0x3 ;  /* 0x0000000432057211 */ /* 0x000fe400078e18ff */
[----:B------:R-:W-:-:S02]  /*2310*/  LEA.HI.X.SX32 R45, R2, R21, 0x1, P1 ;  /* 0x00000015022d7211 */ /* 0x000fc400008f0eff */
[-C--:B------:R-:W-:Y:S01]  /*2320*/  LEA R46, P2, R6, R57.reuse, 0x1 ;  /* 0x00000039062e7211 */ /* 0x080fe200078408ff */
[----:B------:R-:W-:Y:S01]  /*2330*/  IMAD R2, R50, 0x8, R5 ;  /* 0x0000000832027824 */ /* 0x000fe200078e0205 */
[C---:B------:R-:W-:Y:S02]  /*2340*/  LEA R48, P3, R3.reuse, R57, 0x1 ;  /* 0x0000003903307211 */ /* 0x040fe400078608ff */
[-C--:B------:R-:W-:Y:S02]  /*2350*/  LEA.HI.X.SX32 R47, R6, R21.reuse, 0x1, P2 ;  /* 0x00000015062f7211 */ /* 0x080fe400010f0eff */
[----:B------:R-:W-:Y:S02]  /*2360*/  LEA.HI.X.SX32 R49, R3, R21, 0x1, P3 ;  /* 0x0000001503317211 */ /* 0x000fe400018f0eff */
[-C--:B------:R-:W-:Y:S02]  /*2370*/  LEA R58, P6, R18, R57.reuse, 0x1 ;  /* 0x00000039123a7211 */ /* 0x080fe400078c08ff */
[----:B------:R-:W-:-:S02]  /*2380*/  LEA R50, P1, R7, R57, 0x1 ;  /* 0x0000003907327211 */ /* 0x000fc400078208ff */
[-C--:B------:R-:W-:Y:S02]  /*2390*/  LEA R52, P2, R4, R57.reuse, 0x1 ;  /* 0x0000003904347211 */ /* 0x080fe400078408ff */
[-C--:B------:R-:W-:Y:S02]  /*23a0*/  LEA R54, P3, R5, R57.reuse, 0x1 ;  /* 0x0000003905367211 */ /* 0x080fe400078608ff */
[----:B------:R-:W-:Y:S02]  /*23b0*/  LEA R56, P4, R2, R57, 0x1 ;  /* 0x0000003902387211 */ /* 0x000fe400078808ff */
[----:B------:R-:W-:Y:S02]  /*23c0*/  SHF.R.U32.HI R15, RZ, 0x3, R124 ;  /* 0x00000003ff0f7819 */ /* 0x000fe4000001167c */
[----:B------:R-:W-:Y:S02]  /*23d0*/  MOV R129, c[0x0][0x1a4] ;  /* 0x0000690000817a02 */ /* 0x000fe40000000f00 */
[----:B------:R-:W-:-:S02]  /*23e0*/  LEA.HI.X.SX32 R59, R18, R21, 0x1, P6 ;  /* 0x00000015123b7211 */ /* 0x000fc400030f0eff */
[-C--:B------:R-:W-:Y:S01]  /*23f0*/  LEA.HI.X.SX32 R51, R7, R21.reuse, 0x1, P1 ;  /* 0x0000001507337211 */ /* 0x080fe200008f0eff */
[C---:B------:R-:W-:Y:S01]  /*2400*/  IMAD R125, R129.reuse, 0x3, RZ ;  /* 0x00000003817d7824 */ /* 0x040fe200078e02ff */
[-C--:B------:R-:W-:Y:S01]  /*2410*/  LEA.HI.X.SX32 R53, R4, R21.reuse, 0x1, P2 ;  /* 0x0000001504357211 */ /* 0x080fe200010f0eff */
[----:B------:R-:W-:Y:S01]  /*2420*/  IMAD R243, R129, 0x5, RZ ;  /* 0x0000000581f37824 */ /* 0x000fe200078e02ff */
[-C--:B------:R-:W-:Y:S01]  /*2430*/  LEA.HI.X.SX32 R55, R5, R21.reuse, 0x1, P3 ;  /* 0x0000001505377211 */ /* 0x080fe200018f0eff */
[C---:B------:R-:W-:Y:S01]  /*2440*/  IMAD R235, R129.reuse, 0x6, RZ ;  /* 0x0000000681eb7824 */ /* 0x040fe200078e02ff */
[----:B------:R-:W-:Y:S01]  /*2450*/  LEA.HI.X.SX32 R57, R2, R21, 0x1, P4 ;  /* 0x0000001502397211 */ /* 0x000fe200020f0eff */
[----:B------:R-:W-:Y:S01]  /*2460*/  IMAD R227, R129, 0x7, RZ ;  /* 0x0000000781e37824 */ /* 0x000fe200078e02ff */
[----:B------:R-:W-:Y:S01]  /*2470*/  LOP3.LUT R21, R15, 0x4, RZ, 0xc0, !PT ;  /* 0x000000040f157812 */ /* 0x000fe200078ec0ff */
[C---:B------:R-:W-:Y:S01]  /*2480*/  IMAD.SHL.U32 R15, R129.reuse, 0x2, RZ ;  /* 0x00000002810f7824 */ /* 0x040fe200078e00ff */
[----:B------:R-:W-:Y:S01]  /*2490*/  LOP3.LUT R186, R186, 0x38, RZ, 0xc0, !PT ;  /* 0x00000038baba7812 */ /* 0x000fe200078ec0ff */
[C---:B------:R-:W-:Y:S01]  /*24a0*/  IMAD.SHL.U32 R221, R129.reuse, 0x8, RZ ;  /* 0x0000000881dd7824 */ /* 0x040fe200078e00ff */
[C---:B------:R-:W-:Y:S01]  /*24b0*/  LOP3.LUT R128, R12.reuse, 0x20, RZ, 0x3c, !PT ;  /* 0x000000200c807812 */ /* 0x040fe200078e3cff */
[----:B------:R-:W-:Y:S01]  /*24c0*/  IMAD R215, R129, 0x9, RZ ;  /* 0x0000000981d77824 */ /* 0x000fe200078e02ff */
[----:B------:R-:W-:Y:S01]  /*24d0*/  LOP3.LUT R127, R127, 0x160, R126, 0xf8, !PT ;  /* 0x000001607f7f7812 */ /* 0x000fe200078ef87e */
[C---:B------:R-:W-:Y:S01]  /*24e0*/  IMAD R211, R129.reuse, 0xa, RZ ;  /* 0x0000000a81d37824 */ /* 0x040fe200078e02ff */
[C---:B------:R-:W-:Y:S01]  /*24f0*/  LOP3.LUT R18, R12.reuse, 0x30, RZ, 0x3c, !PT ;  /* 0x000000300c127812 */ /* 0x040fe200078e3cff */
[C---:B------:R-:W-:Y:S01]  /*2500*/  IMAD R207, R129.reuse, 0xb, RZ ;  /* 0x0000000b81cf7824 */ /* 0x040fe200078e02ff */
[C---:B------:R-:W-:Y:S01]  /*2510*/  LOP3.LUT R128, R12.reuse, 0x50, RZ, 0x3c, !PT ;  /* 0x000000500c807812 */ /* 0x040fe200078e3cff */
[C---:B------:R-:W-:Y:S01]  /*2520*/  IMAD R203, R129.reuse, 0xc, RZ ;  /* 0x0000000c81cb7824 */ /* 0x040fe200078e02ff */
[----:B------:R-:W-:Y:S01]  /*2530*/  LOP3.LUT R18, R12, 0x60, RZ, 0x3c, !PT ;  /* 0x000000600c127812 */ /* 0x000fe200078e3cff */
[C---:B------:R-:W-:Y:S01]  /*2540*/  IMAD R199, R129.reuse, 0xd, RZ ;  /* 0x0000000d81c77824 */ /* 0x040fe200078e02ff */
[C---:B------:R-:W-:Y:S01]  /*2550*/  SHF.L.U32 R251, R129.reuse, 0x2, RZ ;  /* 0x0000000281fb7819 */ /* 0x040fe200000006ff */
[C---:B------:R-:W-:Y:S01]  /*2560*/  IMAD R195, R129.reuse, 0xe, RZ ;  /* 0x0000000e81c37824 */ /* 0x040fe200078e02ff */
[----:B------:R-:W-:Y:S01]  /*2570*/  IADD3 R18, R186, R21, RZ ;  /* 0x00000015ba127210 */ /* 0x000fe20007ffe0ff */
[----:B------:R-:W-:Y:S01]  /*2580*/  IMAD R191, R129, 0xf, RZ ;  /* 0x0000000f81bf7824 */ /* 0x000fe200078e02ff */
[----:B------:R-:W-:Y:S01]  /*2590*/  LOP3.LUT R21, R127, 0x10, R124, 0x78, !PT ;  /* 0x000000107f157812 */ /* 0x000fe200078e787c */
[----:B------:R-:W-:Y:S01]  /*25a0*/  IMAD.WIDE R130, R129, 0x2, R22 ;  /* 0x0000000281827825 */ /* 0x000fe200078e0216 */
[----:B------:R-:W-:-:S02]  /*25b0*/  LOP3.LUT P1, RZ, R124, 0x1, RZ, 0xc0, !PT ;  /* 0x000000017cff7812 */ /* 0x000fc4000782c0ff */
[C---:B------:R-:W-:Y:S01]  /*25c0*/  LOP3.LUT R16, R12.reuse, 0x10, RZ, 0x3c, !PT ;  /* 0x000000100c107812 */ /* 0x040fe200078e3cff */
[----:B------:R-:W-:Y:S01]  /*25d0*/  IMAD.WIDE R128, R129, 0x2, R24 ;  /* 0x0000000281807825 */ /* 0x000fe200078e0218 */
[----:B------:R0:W-:Y:S01]  /*25e0*/  STL.64 [R1+0x30], R130 ;  /* 0x0000308201007387 */ /* 0x0001e20000100a00 */
[C---:B------:R-:W-:Y:S02]  /*25f0*/  LOP3.LUT R16, R12.reuse, 0x40, RZ, 0x3c, !PT ;  /* 0x000000400c107812 */ /* 0x040fe400078e3cff */
[--C-:B------:R-:W-:Y:S01]  /*2600*/  IMAD.WIDE R126, R15, 0x2, R22.reuse ;  /* 0x000000020f7e7825 */ /* 0x100fe200078e0216 */
[----:B------:R1:W-:Y:S01]  /*2610*/  STL.64 [R1+0x28], R128 ;  /* 0x0000288001007387 */ /* 0x0003e20000100a00 */
[----:B------:R-:W-:Y:S02]  /*2620*/  LOP3.LUT R16, R12, 0x70, RZ, 0x3c, !PT ;  /* 0x000000700c107812 */ /* 0x000fe400078e3cff */
[----:B------:R-:W-:Y:S01]  /*2630*/  IMAD.WIDE R246, R243, 0x2, R22 ;  /* 0x00000002f3f67825 */ /* 0x000fe200078e0216 */
[----:B------:R2:W-:Y:S01]  /*2640*/  STL.64 [R1+0x20], R126 ;  /* 0x0000207e01007387 */ /* 0x0005e20000100a00 */
[----:B------:R-:W-:-:S02]  /*2650*/  ISETP.GE.U32.AND P2, PT, R187, 0x40, PT ;  /* 0x00000040bb00780c */ /* 0x000fc40003f46070 */
[----:B------:R-:W-:Y:S01]  /*2660*/  IMAD.WIDE R238, R235, 0x2, R22 ;  /* 0x00000002ebee7825 */ /* 0x000fe200078e0216 */
[----:B------:R-:W-:Y:S02]  /*2670*/  MOV R14, 0x3f800000 ;  /* 0x3f800000000e7802 */ /* 0x000fe40000000f00 */
[----:B------:R-:W-:Y:S01]  /*2680*/  MOV R17, RZ ;  /* 0x000000ff00117202 */ /* 0x000fe20000000f00 */
[----:B0-----:R-:W-:Y:S01]  /*2690*/  IMAD.WIDE R130, R15, 0x2, R24 ;  /* 0x000000020f827825 */ /* 0x001fe200078e0218 */
[----:B------:R-:W-:Y:S02]  /*26a0*/  MOV R3, 0xff800000 ;  /* 0xff80000000037802 */ /* 0x000fe40000000f00 */
[----:B------:R-:W-:Y:S01]  /*26b0*/  MOV R4, 0xff800000 ;  /* 0xff80000000047802 */ /* 0x000fe20000000f00 */
[----:B-1----:R-:W-:Y:S01]  /*26c0*/  IMAD.WIDE R128, R125, 0x2, R22 ;  /* 0x000000027d807825 */ /* 0x002fe200078e0216 */
[----:B------:R0:W-:Y:S01]  /*26d0*/  STL.64 [R1+0x18], R130 ;  /* 0x0000188201007387 */ /* 0x0001e20000100a00 */
[----:B------:R-:W-:-:S02]  /*26e0*/  MOV R6, 0x3f800000 ;  /* 0x3f80000000067802 */ /* 0x000fc40000000f00 */
[----:B--2---:R-:W-:Y:S01]  /*26f0*/  IMAD.WIDE R126, R125, 0x2, R24 ;  /* 0x000000027d7e7825 */ /* 0x004fe200078e0218 */
[----:B------:R0:W-:Y:S01]  /*2700*/  STL.64 [R1+0x10], R128 ;  /* 0x0000108001007387 */ /* 0x0001e20000100a00 */
[----:B------:R-:W-:Y:S02]  /*2710*/  MOV R19, 0x3f800000 ;  /* 0x3f80000000137802 */ /* 0x000fe40000000f00 */
[--C-:B------:R-:W-:Y:S01]  /*2720*/  IMAD.WIDE R124, R251, 0x2, R22.reuse ;  /* 0x00000002fb7c7825 */ /* 0x100fe200078e0216 */
[----:B------:R0:W-:Y:S01]  /*2730*/  STL.64 [R1+0x8], R126 ;  /* 0x0000087e01007387 */ /* 0x0001e20000100a00 */
[----:B------:R-:W-:Y:S02]  /*2740*/  ISETP.LT.U32.AND P0, PT, R187, 0x40, !P0 ;  /* 0x00000040bb00780c */ /* 0x000fe40004701070 */
[----:B------:R-:W-:Y:S01]  /*2750*/  IMAD.WIDE R230, R227, 0x2, R22 ;  /* 0x00000002e3e67825 */ /* 0x000fe200078e0216 */
[----:B------:R0:W-:Y:S01]  /*2760*/  STL.64 [R1], R124 ;  /* 0x0000007c01007387 */ /* 0x0001e20000100a00 */
[----:B------:R-:W-:-:S02]  /*2770*/  ISETP.LT.U32.AND P1, PT, R187, 0x40, !P1 ;  /* 0x00000040bb00780c */ /* 0x000fc40004f21070 */
[--C-:B------:R-:W-:Y:S01]  /*2780*/  IMAD.WIDE R222, R221, 0x2, R22.reuse ;  /* 0x00000002ddde7825 */ /* 0x100fe200078e0216 */
[----:B------:R-:W-:Y:S02]  /*2790*/  LOP3.LUT R16, R8, 0x40, RZ, 0x3c, !PT ;  /* 0x0000004008107812 */ /* 0x000fe400078e3cff */
[----:B------:R-:W-:Y:S01]  /*27a0*/  LOP3.LUT R188, R10, 0x20, RZ, 0x3c, !PT ;  /* 0x000000200abc7812 */ /* 0x000fe200078e3cff */
[----:B------:R-:W-:-:S04]  /*27b0*/  IMAD.WIDE R216, R215, 0x2, R22 ;  /* 0x00000002d7d87825 */ /* 0x000fc800078e0216 */
[----:B------:R-:W-:-:S04]  /*27c0*/  IMAD.WIDE R212, R211, 0x2, R22 ;  /* 0x00000002d3d47825 */ /* 0x000fc800078e0216 */
[----:B------:R-:W-:-:S04]  /*27d0*/  IMAD.WIDE R208, R207, 0x2, R22 ;  /* 0x00000002cfd07825 */ /* 0x000fc800078e0216 */
[----:B------:R-:W-:-:S04]  /*27e0*/  IMAD.WIDE R204, R203, 0x2, R22 ;  /* 0x00000002cbcc7825 */ /* 0x000fc800078e0216 */
[----:B------:R-:W-:-:S04]  /*27f0*/  IMAD.WIDE R200, R199, 0x2, R22 ;  /* 0x00000002c7c87825 */ /* 0x000fc800078e0216 */
[----:B------:R-:W-:-:S04]  /*2800*/  IMAD.WIDE R196, R195, 0x2, R22 ;  /* 0x00000002c3c47825 */ /* 0x000fc800078e0216 */
[----:B------:R-:W-:-:S04]  /*2810*/  IMAD.WIDE R192, R191, 0x2, R22 ;  /* 0x00000002bfc07825 */ /* 0x000fc800078e0216 */
[----:B------:R-:W-:Y:S02]  /*2820*/  IMAD.MOV.U32 R2, RZ, RZ, -0x800000 ;  /* 0xff800000ff027424 */ /* 0x000fe400078e00ff */
[----:B------:R-:W-:Y:S02]  /*2830*/  IMAD.MOV.U32 R5, RZ, RZ, RZ ;  /* 0x000000ffff057224 */ /* 0x000fe400078e00ff */
[----:B------:R-:W-:Y:S02]  /*2840*/  IMAD.MOV.U32 R7, RZ, RZ, 0x3f800000 ;  /* 0x3f800000ff077424 */ /* 0x000fe400078e00ff */
[----:B------:R-:W-:-:S04]  /*2850*/  IMAD.WIDE R250, R251, 0x2, R24 ;  /* 0x00000002fbfa7825 */ /* 0x000fc800078e0218 */
        /* <DEDUP_REMOVED lines=10> */
[----:B0-----:R-:W-:-:S04]  /*2900*/  IMAD.WIDE R190, R191, 0x2, R24 ;  /* 0x00000002bfbe7825 */ /* 0x001fc800078e0218 */
.L_x_1:
[----:B------:R-:W2:Y:S04]  /*2910*/  LDL.64 R130, [R1+0x30] ;  /* 0x0000300001827983 */ /* 0x000ea80000100a00 */
[----:B------:R-:W3:Y:S04]  /*2920*/  LDL.64 R128, [R1+0x28] ;  /* 0x0000280001807983 */ /* 0x000ee80000100a00 */
[----:B------:R-:W4:Y:S04]  /*2930*/  LDL.64 R126, [R1+0x20] ;  /* 0x00002000017e7983 */ /* 0x000f280000100a00 */
[----:B------:R-:W5:Y:S04]  /*2940*/  LDL.64 R140, [R1+0x10] ;  /* 0x00001000018c7983 */ /* 0x000f680000100a00 */
[----:B------:R-:W5:Y:S04]  /*2950*/  LDL.64 R138, [R1] ;  /* 0x00000000018a7983 */ /* 0x000f680000100a00 */
[----:B------:R-:W5:Y:S04]  /*2960*/  LDL.64 R136, [R1+0x18] ;  /* 0x0000180001887983 */ /* 0x000f680000100a00 */
[----:B------:R-:W5:Y:S01]  /*2970*/  LDL.64 R134, [R1+0x8] ;  /* 0x0000080001867983 */ /* 0x000f620000100a00 */
[----:B------:R-:W-:-:S04]  /*2980*/  IMAD.WIDE R124, R17, 0x2, R22 ;  /* 0x00000002117c7825 */ /* 0x000fc800078e0216 */
[C---:B------:R-:W-:Y:S02]  /*2990*/  IMAD.WIDE R132, R17.reuse, 0x2, R24 ;  /* 0x0000000211847825 */ /* 0x040fe400078e0218 */
[----:B------:R0:W5:Y:S04]  /*29a0*/  LDG.E.U16 R124, [R124.64] ;  /* 0x000000047c7c7981 */ /* 0x000168000c1e1500 */
[----:B0-----:R0:W5:Y:S02]  /*29b0*/  LDG.E.U16 R125, [R132.64] ;  /* 0x00000004847d7981 */ /* 0x001164000c1e1500 */
[----:B0-----:R-:W-:-:S04]  /*29c0*/  IMAD.WIDE R132, R17, 0x2, R250 ;  /* 0x0000000211847825 */ /* 0x001fc800078e02fa */
[----:B--2---:R-:W-:-:S04]  /*29d0*/  IMAD.WIDE R130, R17, 0x2, R130 ;  /* 0x0000000211827825 */ /* 0x004fc800078e0282 */
[C---:B---3--:R-:W-:Y:S01]  /*29e0*/  IMAD.WIDE R128, R17.reuse, 0x2, R128 ;  /* 0x0000000211807825 */ /* 0x048fe200078e0280 */
[----:B------:R0:W2:Y:S03]  /*29f0*/  LDG.E.U16 R143, [R130.64] ;  /* 0x00000004828f7981 */ /* 0x0000a6000c1e1500 */
[C---:B----4-:R-:W-:Y:S01]  /*2a00*/  IMAD.WIDE R126, R17.reuse, 0x2, R126 ;  /* 0x00000002117e7825 */ /* 0x050fe200078e027e */
[----:B------:R5:W3:Y:S04]  /*2a10*/  LDG.E.U16 R142, [R128.64] ;  /* 0x00000004808e7981 */ /* 0x000ae8000c1e1500 */
[----:B0-----:R0:W4:Y:S01]  /*2a20*/  LDG.E.U16 R131, [R126.64] ;  /* 0x000000047e837981 */ /* 0x001122000c1e1500 */
[----:B-----5:R-:W-:-:S04]  /*2a30*/  IMAD.WIDE R128, R17, 0x2, R140 ;  /* 0x0000000211807825 */ /* 0x020fc800078e028c */
[C---:B------:R-:W-:Y:S02]  /*2a40*/  IMAD.WIDE R136, R17.reuse, 0x2, R136 ;  /* 0x0000000211887825 */ /* 0x040fe400078e0288 */
[----:B------:R1:W5:Y:S02]  /*2a50*/  LDG.E.U16 R129, [R128.64] ;  /* 0x0000000480817981 */ /* 0x000364000c1e1500 */
[C---:B0-----:R-:W-:Y:S02]  /*2a60*/  IMAD.WIDE R126, R17.reuse, 0x2, R138 ;  /* 0x00000002117e7825 */ /* 0x041fe400078e028a */
[----:B------:R0:W2:Y:S02]  /*2a70*/  LDG.E.U16 R130, [R136.64] ;  /* 0x0000000488827981 */ /* 0x0000a4000c1e1500 */
[C---:B------:R-:W-:Y:S02]  /*2a80*/  IMAD.WIDE R134, R17.reuse, 0x2, R134 ;  /* 0x0000000211867825 */ /* 0x040fe400078e0286 */
[----:B------:R0:W2:Y:S04]  /*2a90*/  LDG.E.U16 R127, [R126.64] ;  /* 0x000000047e7f7981 */ /* 0x0000a8000c1e1500 */
[----:B-1----:R1:W2:Y:S01]  /*2aa0*/  LDG.E.U16 R128, [R134.64] ;  /* 0x0000000486807981 */ /* 0x0022a2000c1e1500 */
[----:B0-----:R-:W-:-:S03]  /*2ab0*/  IMAD.WIDE R136, R17, 0x2, R238 ;  /* 0x0000000211887825 */ /* 0x001fc600078e02ee */
[----:B------:R0:W2:Y:S01]  /*2ac0*/  LDG.E.U16 R126, [R132.64] ;  /* 0x00000004847e7981 */ /* 0x0000a2000c1e1500 */
[----:B------:R-:W-:-:S03]  /*2ad0*/  IMAD.WIDE R138, R17, 0x2, R234 ;  /* 0x00000002118a7825 */ /* 0x000fc600078e02ea */
[----:B------:R0:W2:Y:S01]  /*2ae0*/  LDG.E.U16 R146, [R136.64] ;  /* 0x0000000488927981 */ /* 0x0000a2000c1e1500 */
[----:B-1----:R-:W-:-:S03]  /*2af0*/  IMAD.WIDE R134, R17, 0x2, R242 ;  /* 0x0000000211867825 */ /* 0x002fc600078e02f2 */
[----:B------:R1:W2:Y:S01]  /*2b00*/  LDG.E.U16 R147, [R138.64] ;  /* 0x000000048a937981 */ /* 0x0002a2000c1e1500 */
[----:B0-----:R-:W-:-:S03]  /*2b10*/  IMAD.WIDE R132, R17, 0x2, R246 ;  /* 0x0000000211847825 */ /* 0x001fc600078e02f6 */
[----:B------:R0:W2:Y:S01]  /*2b20*/  LDG.E.U16 R145, [R134.64] ;  /* 0x0000000486917981 */ /* 0x0000a2000c1e1500 */
[----:B------:R-:W-:-:S03]  /*2b30*/  IMAD.WIDE R140, R17, 0x2, R230 ;  /* 0x00000002118c7825 */ /* 0x000fc600078e02e6 */
[----:B------:R1:W2:Y:S01]  /*2b40*/  LDG.E.U16 R144, [R132.64] ;  /* 0x0000000484907981 */ /* 0x0002a2000c1e1500 */
[----:B------:R-:W-:-:S03]  /*2b50*/  IMAD.WIDE R136, R17, 0x2, R220 ;  /* 0x0000000211887825 */ /* 0x000fc600078e02dc */
[----:B------:R1:W2:Y:S01]  /*2b60*/  LDG.E.U16 R148, [R140.64] ;  /* 0x000000048c947981 */ /* 0x0002a2000c1e1500 */
[----:B0-----:R-:W-:-:S03]  /*2b70*/  IMAD.WIDE R134, R17, 0x2, R222 ;  /* 0x0000000211867825 */ /* 0x001fc600078e02de */
[----:B------:R0:W2:Y:S01]  /*2b80*/  LDG.E.U16 R151, [R136.64] ;  /* 0x0000000488977981 */ /* 0x0000a2000c1e1500 */
[----:B-1----:R-:W-:-:S03]  /*2b90*/  IMAD.WIDE R132, R17, 0x2, R226 ;  /* 0x0000000211847825 */ /* 0x002fc600078e02e2 */
[----:B------:R1:W3:Y:S01]  /*2ba0*/  LDG.E.U16 R150, [R134.64] ;  /* 0x0000000486967981 */ /* 0x0002e2000c1e1500 */
[----:B------:R-:W-:-:S03]  /*2bb0*/  IMAD.WIDE R138, R17, 0x2, R216 ;  /* 0x00000002118a7825 */ /* 0x000fc600078e02d8 */
[----:B------:R0:W4:Y:S01]  /*2bc0*/  LDG.E.U16 R149, [R132.64] ;  /* 0x0000000484957981 */ /* 0x000122000c1e1500 */
[----:B------:R-:W-:-:S03]  /*2bd0*/  IMAD.WIDE R140, R17, 0x2, R214 ;  /* 0x00000002118c7825 */ /* 0x000fc600078e02d6 */
[----:B------:R0:W4:Y:S01]  /*2be0*/  LDG.E.U16 R152, [R138.64] ;  /* 0x000000048a987981 */ /* 0x000122000c1e1500 */
[----:B-1----:R-:W-:-:S03]  /*2bf0*/  IMAD.WIDE R134, R17, 0x2, R210 ;  /* 0x0000000211867825 */ /* 0x002fc600078e02d2 */
[----:B------:R1:W4:Y:S01]  /*2c00*/  LDG.E.U16 R153, [R140.64] ;  /* 0x000000048c997981 */ /* 0x000322000c1e1500 */
[----:B0-----:R-:W-:-:S03]  /*2c10*/  IMAD.WIDE R132, R17, 0x2, R212 ;  /* 0x0000000211847825 */ /* 0x001fc600078e02d4 */
[----:B------:R0:W5:Y:S01]  /*2c20*/  LDG.E.U16 R155, [R134.64] ;  /* 0x00000004869b7981 */ /* 0x000162000c1e1500 */
[----:B------:R-:W-:-:S03]  /*2c30*/  IMAD.WIDE R136, R17, 0x2, R208 ;  /* 0x0000000211887825 */ /* 0x000fc600078e02d0 */
[----:B------:R0:W5:Y:S01]  /*2c40*/  LDG.E.U16 R154, [R132.64] ;  /* 0x00000004849a7981 */ /* 0x000162000c1e1500 */
[----:B------:R-:W-:-:S03]  /*2c50*/  IMAD.WIDE R138, R17, 0x2, R206 ;  /* 0x00000002118a7825 */ /* 0x000fc600078e02ce */
[----:B------:R0:W5:Y:S01]  /*2c60*/  LDG.E.U16 R189, [R136.64] ;  /* 0x0000000488bd7981 */ /* 0x000162000c1e1500 */
[----:B-1----:R-:W-:-:S03]  /*2c70*/  IMAD.WIDE R140, R17, 0x2, R204 ;  /* 0x00000002118c7825 */ /* 0x002fc600078e02cc */
[----:B------:R1:W5:Y:S01]  /*2c80*/  LDG.E.U16 R138, [R138.64] ;  /* 0x000000048a8a7981 */ /* 0x000362000c1e1500 */
[----:B0-----:R-:W-:-:S03]  /*2c90*/  IMAD.WIDE R132, R17, 0x2, R202 ;  /* 0x0000000211847825 */ /* 0x001fc600078e02ca */
[----:B------:R0:W5:Y:S01]  /*2ca0*/  LDG.E.U16 R140, [R140.64] ;  /* 0x000000048c8c7981 */ /* 0x000162000c1e1500 */
[----:B------:R-:W-:-:S04]  /*2cb0*/  IMAD.WIDE R134, R17, 0x2, R200 ;  /* 0x0000000211867825 */ /* 0x000fc800078e02c8 */
[C---:B------:R-:W-:Y:S01]  /*2cc0*/  IMAD.WIDE R136, R17.reuse, 0x2, R198 ;  /* 0x0000000211887825 */ /* 0x040fe200078e02c6 */
[----:B-1----:R1:W5:Y:S04]  /*2cd0*/  LDG.E.U16 R139, [R132.64] ;  /* 0x00000004848b7981 */ /* 0x002368000c1e1500 */
[----:B0-----:R0:W5:Y:S04]  /*2ce0*/  LDG.E.U16 R141, [R134.64] ;  /* 0x00000004868d7981 */ /* 0x001168000c1e1500 */
[----:B------:R0:W5:Y:S01]  /*2cf0*/  LDG.E.U16 R136, [R136.64] ;  /* 0x0000000488887981 */ /* 0x000162000c1e1500 */
[----:B-1----:R-:W-:-:S04]  /*2d00*/  IMAD.WIDE R132, R17, 0x2, R196 ;  /* 0x0000000211847825 */ /* 0x002fc800078e02c4 */
[C---:B0-----:R-:W-:Y:S01]  /*2d10*/  IMAD.WIDE R134, R17.reuse, 0x2, R194 ;  /* 0x0000000211867825 */ /* 0x041fe200078e02c2 */
[----:B------:R0:W5:Y:S05]  /*2d20*/  LDG.E.U16 R137, [R132.64] ;  /* 0x0000000484897981 */ /* 0x00016a000c1e1500 */
[----:B------:R1:W5:Y:S01]  /*2d30*/  LDG.E.U16 R134, [R134.64] ;  /* 0x0000000486867981 */ /* 0x000362000c1e1500 */
[----:B0-----:R-:W-:-:S05]  /*2d40*/  IMAD.WIDE R132, R17, 0x2, R192 ;  /* 0x0000000211847825 */ /* 0x001fca00078e02c0 */
[----:B-1----:R0:W5:Y:S02]  /*2d50*/  LDG.E.U16 R135, [R132.64] ;  /* 0x0000000484877981 */ /* 0x002164000c1e1500 */
[----:B0-----:R-:W-:-:S06]  /*2d60*/  IMAD.WIDE R132, R17, 0x2, R190 ;  /* 0x0000000211847825 */ /* 0x001fcc00078e02be */
[----:B------:R-:W5:Y:S04]  /*2d70*/  LDG.E.U16 R132, [R132.64] ;  /* 0x0000000484847981 */ /* 0x000f68000c1e1500 */
[----:B------:R-:W-:Y:S01]  /*2d80*/  BAR.SYNC.DEFER_BLOCKING 0x0 ;  /* 0x0000000000007b1d */ /* 0x000fe20000010000 */
[C---:B------:R-:W-:Y:S02]  /*2d90*/  LOP3.LUT R218, R12.reuse, 0x10, RZ, 0x3c, !PT ;  /* 0x000000100cda7812 */ /* 0x040fe400078e3cff */
[----:B------:R-:W-:-:S03]  /*2da0*/  LOP3.LUT R219, R12, 0x20, RZ, 0x3c, !PT ;  /* 0x000000200cdb7812 */ /* 0x000fc600078e3cff */
[----:B------:R-:W-:Y:S04]  /*2db0*/  STS.U16 [R12+0x4000], R124 ;  /* 0x0040007c0c007388 */ /* 0x000fe80000000400 */
[----:B------:R-:W-:Y:S04]  /*2dc0*/  STS.U16 [R12+0x4100], R125 ;  /* 0x0041007d0c007388 */ /* 0x000fe80000000400 */
[----:B--2---:R-:W-:Y:S04]  /*2dd0*/  STS.U16 [R12+0x5100], R151 ;  /* 0x005100970c007388 */ /* 0x004fe80000000400 */
[----:B---3--:R-:W-:Y:S04]  /*2de0*/  STS.U16 [R12+0x5000], R150 ;  /* 0x005000960c007388 */ /* 0x008fe80000000400 */
[----:B------:R-:W-:Y:S04]  /*2df0*/  STS.U16 [R218+0x4200], R143 ;  /* 0x0042008fda007388 */ /* 0x000fe80000000400 */
[----:B------:R-:W-:Y:S04]  /*2e00*/  STS.U16 [R218+0x4300], R142 ;  /* 0x0043008eda007388 */ /* 0x000fe80000000400 */
[----:B----4-:R-:W-:Y:S04]  /*2e10*/  STS.U16 [R218+0x5200], R152 ;  /* 0x00520098da007388 */ /* 0x010fe80000000400 */
[----:B------:R0:W-:Y:S04]  /*2e20*/  STS.U16 [R218+0x5300], R153 ;  /* 0x00530099da007388 */ /* 0x0001e80000000400 */
[----:B------:R-:W-:Y:S04]  /*2e30*/  STS.U16 [R219+0x4400], R131 ;  /* 0x00440083db007388 */ /* 0x000fe80000000400 */
[----:B------:R-:W-:Y:S01]  /*2e40*/  STS.U16 [R219+0x4500], R130 ;  /* 0x00450082db007388 */ /* 0x000fe20000000400 */
[----:B0-----:R-:W-:-:S03]  /*2e50*/  LOP3.LUT R218, R12, 0x30, RZ, 0x3c, !PT ;  /* 0x000000300cda7812 */ /* 0x001fc600078e3cff */
[----:B-----5:R-:W-:Y:S04]  /*2e60*/  STS.U16 [R219+0x5400], R154 ;  /* 0x0054009adb007388 */ /* 0x020fe80000000400 */
[----:B------:R0:W-:Y:S04]  /*2e70*/  STS.U16 [R219+0x5500], R155 ;  /* 0x0055009bdb007388 */ /* 0x0001e80000000400 */
[----:B------:R-:W-:Y:S04]  /*2e80*/  STS.U16 [R218+0x4600], R129 ;  /* 0x00460081da007388 */ /* 0x000fe80000000400 */
[----:B------:R-:W-:Y:S01]  /*2e90*/  STS.U16 [R218+0x4700], R128 ;  /* 0x00470080da007388 */ /* 0x000fe20000000400 */
[----:B0-----:R-:W-:-:S03]  /*2ea0*/  LOP3.LUT R219, R12, 0x40, RZ, 0x3c, !PT ;  /* 0x000000400cdb7812 */ /* 0x001fc600078e3cff */
[----:B------:R-:W-:Y:S04]  /*2eb0*/  STS.U16 [R218+0x5600], R189 ;  /* 0x005600bdda007388 */ /* 0x000fe80000000400 */
        /* <DEDUP_REMOVED lines=15> */
[----:B------:R-:W-:Y:S04]  /*2fb0*/  STS.U16 [R219+0x5d00], R134 ;  /* 0x005d0086db007388 */ /* 0x000fe80000000400 */
[----:B------:R-:W-:Y:S04]  /*2fc0*/  STS.U16 [R218+0x4e00], R148 ;  /* 0x004e0094da007388 */ /* 0x000fe80000000400 */
[----:B------:R-:W-:Y:S04]  /*2fd0*/  STS.U16 [R218+0x4f00], R149 ;  /* 0x004f0095da007388 */ /* 0x000fe80000000400 */
[----:B------:R-:W-:Y:S04]  /*2fe0*/  STS.U16 [R218+0x5e00], R135 ;  /* 0x005e0087da007388 */ /* 0x000fe80000000400 */
[----:B------:R0:W-:Y:S04]  /*2ff0*/  STS.U16 [R218+0x5f00], R132 ;  /* 0x005f0084da007388 */ /* 0x0001e80000000400 */
[----:B------:R-:W-:Y:S06]  /*3000*/  BAR.SYNC.DEFER_BLOCKING 0x0 ;  /* 0x0000000000007b1d */ /* 0x000fec0000010000 */
[----:B------:R-:W-:Y:S04]  /*3010*/  LDSM.16.MT88.4 R148, [R10] ;  /* 0x000000000a94783b */ /* 0x000fe80000004200 */
[----:B------:R-:W1:Y:S04]  /*3020*/  LDSM.16.M88.4 R128, [R8+0x4000] ;  /* 0x004000000880783b */ /* 0x000e680000000200 */
[----:B------:R-:W2:Y:S04]  /*3030*/  LDSM.16.MT88.4 R144, [R188] ;  /* 0x00000000bc90783b */ /* 0x000ea80000004200 */
[----:B------:R-:W3:Y:S04]  /*3040*/  LDSM.16.MT88.4 R132, [R10+0x400] ;  /* 0x000400000a84783b */ /* 0x000ee80000004200 */
[----:B------:R-:W4:Y:S01]  /*3050*/  LDSM.16.MT88.4 R124, [R188+0x400] ;  /* 0x00040000bc7c783b */ /* 0x000f220000004200 */
[----:B0-----:R-:W-:-:S03]  /*3060*/  LOP3.LUT R218, R8, 0x40, RZ, 0x3c, !PT ;  /* 0x0000004008da7812 */ /* 0x001fc600078e3cff */
[----:B------:R-:W-:Y:S04]  /*3070*/  LDSM.16.MT88.4 R152, [R10+0x800] ;  /* 0x000800000a98783b */ /* 0x000fe80000004200 */
[----:B------:R-:W0:Y:S04]  /*3080*/  LDSM.16.M88.4 R136, [R218+0x4000] ;  /* 0x00400000da88783b */ /* 0x000e280000000200 */
[----:B------:R-:W5:Y:S01]  /*3090*/  LDSM.16.MT88.4 R140, [R188+0x800] ;  /* 0x00080000bc8c783b */ /* 0x000f620000004200 */
[-C--:B-1----:R-:W-:Y:S08]  /*30a0*/  HMMA.16816.F32 R148, R148, R128.reuse, RZ ;  /* 0x000000809494723c */ /* 0x082ff000000018ff */
[----:B--2---:R-:W-:Y:S11]  /*30b0*/  HMMA.16816.F32 R144, R144, R128, RZ ;  /* 0x000000809090723c */ /* 0x004ff600000018ff */
[----:B------:R-:W-:Y:S05]  /*30c0*/  @!UPT UIADD3 URZ, URZ, URZ, URZ ;  /* 0x0000003f3f3ff290 */ /* 0x000fea000fffe03f */
[-C--:B---3--:R-:W-:Y:S01]  /*30d0*/  HMMA.16816.F32 R132, R132, R130.reuse, R148 ;  /* 0x000000828484723c */ /* 0x088fe20000001894 */
[----:B------:R-:W-:Y:S07]  /*30e0*/  LDSM.16.MT88.4 R148, [R10+0x1000] ;  /* 0x001000000a94783b */ /* 0x000fee0000004200 */
[----:B----4-:R-:W-:Y:S01]  /*30f0*/  HMMA.16816.F32 R144, R124, R130, R144 ;  /* 0x000000827c90723c */ /* 0x010fe20000001890 */
[----:B------:R-:W1:Y:S04]  /*3100*/  LDSM.16.MT88.4 R124, [R10+0xc00] ;  /* 0x000c00000a7c783b */ /* 0x000e680000004200 */
[----:B------:R-:W2:Y:S11]  /*3110*/  LDSM.16.MT88.4 R128, [R188+0xc00] ;  /* 0x000c0000bc80783b */ /* 0x000eb60000004200 */
[-C--:B0-----:R-:W-:Y:S01]  /*3120*/  HMMA.16816.F32 R152, R152, R136.reuse, R132 ;  /* 0x000000889898723c */ /* 0x081fe20000001884 */
[----:B------:R-:W0:Y:S07]  /*3130*/  LDSM.16.M88.4 R132, [R8+0x4080] ;  /* 0x004080000884783b */ /* 0x000e2e0000000200 */
[----:B-----5:R-:W-:Y:S01]  /*3140*/  HMMA.16816.F32 R140, R140, R136, R144 ;  /* 0x000000888c8c723c */ /* 0x020fe20000001890 */
[----:B------:R-:W3:Y:S11]  /*3150*/  LDSM.16.MT88.4 R144, [R188+0x1000] ;  /* 0x00100000bc90783b */ /* 0x000ef60000004200 */
[----:B------:R-:W-:Y:S04]  /*3160*/  @!UPT UIADD3 URZ, URZ, URZ, URZ ;  /* 0x0000003f3f3ff290 */ /* 0x000fe8000fffe03f */
[-C--:B-1----:R-:W-:Y:S01]  /*3170*/  HMMA.16816.F32 R124, R124, R138.reuse, R152 ;  /* 0x0000008a7c7c723c */ /* 0x082fe20000001898 */
[----:B------:R-:W-:Y:S07]  /*3180*/  LDSM.16.MT88.4 R152, [R188+0x1800] ;  /* 0x00180000bc98783b */ /* 0x000fee0000004200 */
[----:B--2---:R-:W-:Y:S01]  /*3190*/  HMMA.16816.F32 R136, R128, R138, R140 ;  /* 0x0000008a8088723c */ /* 0x004fe2000000188c */
[----:B------:R-:W1:Y:S04]  /*31a0*/  LDSM.16.MT88.4 R140, [R10+0x1400] ;  /* 0x001400000a8c783b */ /* 0x000e680000004200 */
[----:B------:R-:W2:Y:S11]  /*31b0*/  LDSM.16.MT88.4 R128, [R188+0x1400] ;  /* 0x00140000bc80783b */ /* 0x000eb60000004200 */
[-C--:B0-----:R-:W-:Y:S01]  /*31c0*/  HMMA.16816.F32 R148, R148, R132.reuse, R124 ;  /* 0x000000849494723c */ /* 0x081fe2000000187c */
[----:B------:R-:W-:Y:S07]  /*31d0*/  LDSM.16.M88.4 R124, [R218+0x4080] ;  /* 0x00408000da7c783b */ /* 0x000fee0000000200 */
[----:B---3--:R-:W-:Y:S01]  /*31e0*/  HMMA.16816.F32 R144, R144, R132, R136 ;  /* 0x000000849090723c */ /* 0x008fe20000001888 */
[----:B------:R-:W0:Y:S11]  /*31f0*/  LDSM.16.MT88.4 R136, [R10+0x1800] ;  /* 0x001800000a88783b */ /* 0x000e360000004200 */
        /* <DEDUP_REMOVED lines=8> */
[----:B------:R-:W-:Y:S01]  /*3280*/  HMMA.16816.F32 R152, R152, R124, R144 ;  /* 0x0000007c9898723c */ /* 0x000fe20000001890 */
        /* <DEDUP_REMOVED lines=8> */
[----:B------:R-:W0:Y:S07]  /*3310*/  LDSM.16.M88.4 R144, [R218+0x4100] ;  /* 0x00410000da90783b */ /* 0x000e2e0000000200 */
[----:B------:R-:W-:Y:S01]  /*3320*/  HMMA.16816.F32 R152, R148, R140, R152 ;  /* 0x0000008c9498723c */ /* 0x000fe20000001898 */
[----:B------:R-:W3:Y:S11]  /*3330*/  LDSM.16.MT88.4 R148, [R188+0x2800] ;  /* 0x00280000bc94783b */ /* 0x000ef60000004200 */
[----:B------:R-:W-:Y:S04]  /*3340*/  @!UPT UIADD3 URZ, URZ, URZ, URZ ;  /* 0x0000003f3f3ff290 */ /* 0x000fe8000fffe03f */
[-C--:B-1----:R-:W-:Y:S01]  /*3350*/  HMMA.16816.F32 R128, R132, R142.reuse, R128 ;  /* 0x0000008e8480723c */ /* 0x082fe20000001880 */
[----:B------:R-:W1:Y:S07]  /*3360*/  LDSM.16.MT88.4 R132, [R10+0x2c00] ;  /* 0x002c00000a84783b */ /* 0x000e6e0000004200 */
[----:B--2---:R-:W-:Y:S01]  /*3370*/  HMMA.16816.F32 R152, R124, R142, R152 ;  /* 0x0000008e7c98723c */ /* 0x004fe20000001898 */
[----:B------:R-:W2:Y:S04]  /*3380*/  LDSM.16.MT88.4 R124, [R188+0x2c00] ;  /* 0x002c0000bc7c783b */ /* 0x000ea80000004200 */
[----:B------:R-:W-:Y:S11]  /*3390*/  LDSM.16.M88.4 R140, [R8+0x4180] ;  /* 0x00418000088c783b */ /* 0x000ff60000000200 */
[-C--:B0-----:R-:W-:Y:S01]  /*33a0*/  HMMA.16816.F32 R128, R136, R144.reuse, R128 ;  /* 0x000000908880723c */ /* 0x081fe20000001880 */
[----:B------:R-:W0:Y:S07]  /*33b0*/  LDSM.16.MT88.4 R136, [R10+0x3000] ;  /* 0x003000000a88783b */ /* 0x000e2e0000004200 */
[----:B---3--:R-:W-:Y:S01]  /*33c0*/  HMMA.16816.F32 R152, R148, R144, R152 ;  /* 0x000000909498723c */ /* 0x008fe20000001898 */
[----:B------:R-:W3:Y:S11]  /*33d0*/  LDSM.16.MT88.4 R148, [R188+0x3000] ;  /* 0x00300000bc94783b */ /* 0x000ef60000004200 */
[----:B------:R-:W-:Y:S04]  /*33e0*/  @!UPT UIADD3 URZ, URZ, URZ, URZ ;  /* 0x0000003f3f3ff290 */ /* 0x000fe8000fffe03f */
[-C--:B-1----:R-:W-:Y:S01]  /*33f0*/  HMMA.16816.F32 R128, R132, R146.reuse, R128 ;  /* 0x000000928480723c */ /* 0x082fe20000001880 */
[----:B------:R-:W-:Y:S07]  /*3400*/  LDSM.16.MT88.4 R132, [R188+0x3400] ;  /* 0x00340000bc84783b */ /* 0x000fee0000004200 */
[----:B--2---:R-:W-:Y:S01]  /*3410*/  HMMA.16816.F32 R152, R124, R146, R152 ;  /* 0x000000927c98723c */ /* 0x004fe20000001898 */
[----:B------:R-:W1:Y:S04]  /*3420*/  LDSM.16.MT88.4 R124, [R10+0x3400] ;  /* 0x003400000a7c783b */ /* 0x000e680000004200 */
[----:B------:R-:W-:Y:S11]  /*3430*/  LDSM.16.M88.4 R144, [R218+0x4180] ;  /* 0x00418000da90783b */ /* 0x000ff60000000200 */
[-C--:B0-----:R-:W-:Y:S01]  /*3440*/  HMMA.16816.F32 R128, R136, R140.reuse, R128 ;  /* 0x0000008c8880723c */ /* 0x081fe20000001880 */
[----:B------:R-:W0:Y:S07]  /*3450*/  LDSM.16.MT88.4 R136, [R10+0x3800] ;  /* 0x003800000a88783b */ /* 0x000e2e0000004200 */
[----:B---3--:R-:W-:Y:S01]  /*3460*/  HMMA.16816.F32 R148, R148, R140, R152 ;  /* 0x0000008c9494723c */ /* 0x008fe20000001898 */
[----:B------:R-:W2:Y:S11]  /*3470*/  LDSM.16.MT88.4 R152, [R188+0x3800] ;  /* 0x00380000bc98783b */ /* 0x000eb60000004200 */
[----:B------:R-:W-:Y:S04]  /*3480*/  @!UPT UIADD3 URZ, URZ, URZ, URZ ;  /* 0x0000003f3f3ff290 */ /* 0x000fe8000fffe03f */
[-C--:B-1----:R-:W-:Y:S01]  /*3490*/  HMMA.16816.F32 R124, R124, R142.reuse, R128 ;  /* 0x0000008e7c7c723c */ /* 0x082fe20000001880 */
[----:B------:R-:W1:Y:S07]  /*34a0*/  LDSM.16.MT88.4 R128, [R10+0x3c00] ;  /* 0x003c00000a80783b */ /* 0x000e6e0000004200 */
[----:B------:R-:W-:Y:S01]  /*34b0*/  HMMA.16816.F32 R132, R132, R142, R148 ;  /* 0x0000008e8484723c */ /* 0x000fe20000001894 */
[----:B------:R-:W3:Y:S11]  /*34c0*/  LDSM.16.MT88.4 R140, [R188+0x3c00] ;  /* 0x003c0000bc8c783b */ /* 0x000ef60000004200 */
[----:B------:R-:W-:Y:S04]  /*34d0*/  @!UPT UIADD3 URZ, URZ, URZ, URZ ;  /* 0x0000003f3f3ff290 */ /* 0x000fe8000fffe03f */
[-C--:B0-----:R-:W-:Y:S08]  /*34e0*/  HMMA.16816.F32 R124, R136, R144.reuse, R124 ;  /* 0x00000090887c723c */ /* 0x081ff0000000187c */
[----:B--2---:R-:W-:Y:S11]  /*34f0*/  HMMA.16816.F32 R132, R152, R144, R132 ;  /* 0x000000909884723c */ /* 0x004ff60000001884 */
[----:B------:R-:W-:Y:S05]  /*3500*/  @!UPT UIADD3 URZ, URZ, URZ, URZ ;  /* 0x0000003f3f3ff290 */ /* 0x000fea000fffe03f */
[-C--:B-1----:R-:W-:Y:S08]  /*3510*/  HMMA.16816.F32 R124, R128, R146.reuse, R124 ;  /* 0x00000092807c723c */ /* 0x082ff0000000187c */
[----:B---3--:R-:W-:Y:S11]  /*3520*/  HMMA.16816.F32 R132, R140, R146, R132 ;  /* 0x000000928c84723c */ /* 0x008ff60000001884 */
[----:B------:R-:W-:Y:S05]  /*3530*/  @!UPT UIADD3 URZ, URZ, URZ, URZ ;  /* 0x0000003f3f3ff290 */ /* 0x000fea000fffe03f */
[----:B------:R-:W-:Y:S02]  /*3540*/  FMUL R128, R124, c[0x0][0x188] ;  /* 0x000062007c807a20 */ /* 0x000fe40000400000 */
[----:B------:R-:W-:Y:S02]  /*3550*/  FMUL R129, R125, c[0x0][0x188] ;  /* 0x000062007d817a20 */ /* 0x000fe40000400000 */
[----:B------:R-:W-:Y:S02]  /*3560*/  FMUL R130, R126, c[0x0][0x188] ;  /* 0x000062007e827a20 */ /* 0x000fe40000400000 */
[----:B------:R-:W-:Y:S02]  /*3570*/  FMUL R131, R127, c[0x0][0x188] ;  /* 0x000062007f837a20 */ /* 0x000fe40000400000 */
[----:B------:R-:W-:Y:S02]  /*3580*/  FMUL R136, R132, c[0x0][0x188] ;  /* 0x0000620084887a20 */ /* 0x000fe40000400000 */
[----:B------:R-:W-:-:S02]  /*3590*/  FMUL R137, R133, c[0x0][0x188] ;  /* 0x0000620085897a20 */ /* 0x000fc40000400000 */
[----:B------:R-:W-:Y:S02]  /*35a0*/  FMUL R138, R134, c[0x0][0x188] ;  /* 0x00006200868a7a20 */ /* 0x000fe40000400000 */
[----:B------:R-:W-:Y:S01]  /*35b0*/  FMUL R139, R135, c[0x0][0x188] ;  /* 0x00006200878b7a20 */ /* 0x000fe20000400000 */
[----:B------:R-:W-:Y:S02]  /*35c0*/  FMNMX R128, R128, R129, !PT ;  /* 0x0000008180807209 */ /* 0x000fe40007800000 */
[----:B------:R-:W-:Y:S02]  /*35d0*/  FMNMX R130, R130, R131, !PT ;  /* 0x0000008382827209 */ /* 0x000fe40007800000 */
[----:B------:R-:W-:Y:S02]  /*35e0*/  FMNMX R136, R136, R137, !PT ;  /* 0x0000008988887209 */ /* 0x000fe40007800000 */
[----:B------:R-:W-:Y:S01]  /*35f0*/  FMNMX R138, R138, R139, !PT ;  /* 0x0000008b8a8a7209 */ /* 0x000fe20007800000 */
[----:B------:R-:W0:Y:S04]  /*3600*/  SHFL.BFLY PT, R129, R128, 0x2, 0x1f ;  /* 0x0c401f0080817f89 */ /* 0x000e2800000e0000 */
[----:B------:R-:W1:Y:S04]  /*3610*/  SHFL.BFLY PT, R131, R130, 0x2, 0x1f ;  /* 0x0c401f0082837f89 */ /* 0x000e6800000e0000 */
[----:B------:R-:W2:Y:S04]  /*3620*/  SHFL.BFLY PT, R139, R136, 0x2, 0x1f ;  /* 0x0c401f00888b7f89 */ /* 0x000ea800000e0000 */
[----:B------:R-:W3:Y:S01]  /*3630*/  SHFL.BFLY PT, R143, R138, 0x2, 0x1f ;  /* 0x0c401f008a8f7f89 */ /* 0x000ee200000e0000 */
[----:B0-----:R-:W-:-:S02]  /*3640*/  FMNMX R129, R128, R129, !PT ;  /* 0x0000008180817209 */ /* 0x001fc40007800000 */
[----:B-1----:R-:W-:Y:S01]  /*3650*/  FMNMX R137, R130, R131, !PT ;  /* 0x0000008382897209 */ /* 0x002fe20007800000 */
[----:B------:R-:W-:Y:S01]  /*3660*/  BAR.SYNC.DEFER_BLOCKING 0x0 ;  /* 0x0000000000007b1d */ /* 0x000fe20000010000 */
[----:B--2---:R-:W-:Y:S02]  /*3670*/  FMNMX R141, R136, R139, !PT ;  /* 0x0000008b888d7209 */ /* 0x004fe40007800000 */
[----:B---3--:R-:W-:-:S03]  /*3680*/  FMNMX R145, R138, R143, !PT ;  /* 0x0000008f8a917209 */ /* 0x008fc60007800000 */
[----:B------:R-:W0:Y:S04]  /*3690*/  SHFL.BFLY PT, R140, R129, 0x1, 0x1f ;  /* 0x0c201f00818c7f89 */ /* 0x000e2800000e0000 */
[----:B------:R-:W1:Y:S04]  /*36a0*/  SHFL.BFLY PT, R142, R137, 0x1, 0x1f ;  /* 0x0c201f00898e7f89 */ /* 0x000e6800000e0000 */
[----:B------:R-:W2:Y:S04]  /*36b0*/  SHFL.BFLY PT, R144, R141, 0x1, 0x1f ;  /* 0x0c201f008d907f89 */ /* 0x000ea800000e0000 */
[----:B------:R-:W3:Y:S01]  /*36c0*/  SHFL.BFLY PT, R128, R145, 0x1, 0x1f ;  /* 0x0c201f0091807f89 */ /* 0x000ee200000e0000 */
[----:B0-----:R-:W-:-:S02]  /*36d0*/  FMNMX R131, R129, R140, !PT ;  /* 0x0000008c81837209 */ /* 0x001fc40007800000 */
[----:B-1----:R-:W-:Y:S02]  /*36e0*/  FMNMX R139, R137, R142, !PT ;  /* 0x0000008e898b7209 */ /* 0x002fe40007800000 */
[----:B--2---:R-:W-:Y:S02]  /*36f0*/  FMNMX R143, R141, R144, !PT ;  /* 0x000000908d8f7209 */ /* 0x004fe40007800000 */
[----:B---3--:R-:W-:Y:S01]  /*3700*/  FMNMX R147, R145, R128, !PT ;  /* 0x0000008091937209 */ /* 0x008fe20007800000 */
[----:B------:R-:W-:Y:S04]  /*3710*/  @P0 STS [R18+0x4000], R131 ;  /* 0x0040008312000388 */ /* 0x000fe80000000800 */
[----:B------:R-:W-:Y:S04]  /*3720*/  @P0 STS [R18+0x4040], R139 ;  /* 0x0040408b12000388 */ /* 0x000fe80000000800 */
[----:B------:R-:W-:Y:S04]  /*3730*/  @P0 STS [R18+0x4080], R143 ;  /* 0x0040808f12000388 */ /* 0x000fe80000000800 */
[----:B------:R-:W-:Y:S04]  /*3740*/  @P0 STS [R18+0x40c0], R147 ;  /* 0x0040c09312000388 */ /* 0x000fe80000000800 */
[----:B------:R-:W-:Y:S06]  /*3750*/  BAR.SYNC.DEFER_BLOCKING 0x0 ;  /* 0x0000000000007b1d */ /* 0x000fec0000010000 */
[----:B------:R-:W0:Y:S04]  /*3760*/  @!P2 LDS R15, [R187.X4+0x4000] ;  /* 0x00400000bb0fa984 */ /* 0x000e280000004800 */
[----:B0-----:R-:W0:Y:S02]  /*3770*/  SHFL.BFLY PT, R128, R15, 0x1, 0x1f ;  /* 0x0c201f000f807f89 */ /* 0x001e2400000e0000 */
[----:B0-----:R-:W-:-:S05]  /*3780*/  FMNMX R128, R15, R128, !PT ;  /* 0x000000800f807209 */ /* 0x001fca0007800000 */
[----:B------:R-:W-:Y:S04]  /*3790*/  @P1 STS [R187.X4+0x4000], R128 ;  /* 0x00400080bb001388 */ /* 0x000fe80000004800 */
[----:B------:R-:W-:Y:S06]  /*37a0*/  BAR.SYNC.DEFER_BLOCKING 0x0 ;  /* 0x0000000000007b1d */ /* 0x000fec0000010000 */
[----:B------:R-:W0:Y:S04]  /*37b0*/  LDS R137, [R186+0x4000] ;  /* 0x00400000ba897984 */ /* 0x000e280000000800 */
[----:B------:R-:W1:Y:S04]  /*37c0*/  LDS R130, [R186+0x4040] ;  /* 0x00404000ba827984 */ /* 0x000e680000000800 */
[----:B------:R-:W2:Y:S04]  /*37d0*/  LDS R129, [R186+0x4080] ;  /* 0x00408000ba817984 */ /* 0x000ea80000000800 */
[----:B------:R-:W3:Y:S01]  /*37e0*/  LDS R151, [R186+0x40c0] ;  /* 0x0040c000ba977984 */ /* 0x000ee20000000800 */
[----:B0-----:R-:W-:-:S02]  /*37f0*/  FMNMX R148, R137, R2, !PT ;  /* 0x0000000289947209 */ /* 0x001fc40007800000 */
[----:B-1----:R-:W-:-:S03]  /*3800*/  FMNMX R149, R130, R3, !PT ;  /* 0x0000000382957209 */ /* 0x002fc60007800000 */
[--C-:B------:R-:W-:Y:S02]  /*3810*/  FFMA R124, R124, c[0x0][0x188], -R148.reuse ;  /* 0x000062007c7c7a23 */ /* 0x100fe40000000894 */
[----:B------:R-:W-:Y:S01]  /*3820*/  FFMA R125, R125, c[0x0][0x188], -R148 ;  /* 0x000062007d7d7a23 */ /* 0x000fe20000000894 */
[----:B--2---:R-:W-:Y:S01]  /*3830*/  FMNMX R150, R129, R20, !PT ;  /* 0x0000001481967209 */ /* 0x004fe20007800000 */
[--C-:B------:R-:W-:Y:S01]  /*3840*/  FFMA R126, R126, c[0x0][0x188], -R149.reuse ;  /* 0x000062007e7e7a23 */ /* 0x100fe20000000895 */
[----:B---3--:R-:W-:Y:S01]  /*3850*/  FMNMX R151, R151, R4, !PT ;  /* 0x0000000497977209 */ /* 0x008fe20007800000 */
[----:B------:R-:W-:Y:S02]  /*3860*/  FFMA R127, R127, c[0x0][0x188], -R149 ;  /* 0x000062007f7f7a23 */ /* 0x000fe40000000895 */
[----:B------:R-:W-:Y:S02]  /*3870*/  FMUL R124, R124, 1.4426950216293334961 ;  /* 0x3fb8aa3b7c7c7820 */ /* 0x000fe40000400000 */
[----:B------:R-:W-:-:S02]  /*3880*/  FMUL R125, R125, 1.4426950216293334961 ;  /* 0x3fb8aa3b7d7d7820 */ /* 0x000fc40000400000 */
[--C-:B------:R-:W-:Y:S02]  /*3890*/  FFMA R132, R132, c[0x0][0x188], -R150.reuse ;  /* 0x0000620084847a23 */ /* 0x100fe40000000896 */
[----:B------:R-:W-:Y:S02]  /*38a0*/  FFMA R133, R133, c[0x0][0x188], -R150 ;  /* 0x0000620085857a23 */ /* 0x000fe40000000896 */
[--C-:B------:R-:W-:Y:S02]  /*38b0*/  FFMA R134, R134, c[0x0][0x188], -R151.reuse ;  /* 0x0000620086867a23 */ /* 0x100fe40000000897 */
[----:B------:R-:W-:Y:S02]  /*38c0*/  FFMA R135, R135, c[0x0][0x188], -R151 ;  /* 0x0000620087877a23 */ /* 0x000fe40000000897 */
[----:B------:R-:W-:Y:S02]  /*38d0*/  FMUL R126, R126, 1.4426950216293334961 ;  /* 0x3fb8aa3b7e7e7820 */ /* 0x000fe40000400000 */
[----:B------:R-:W-:-:S02]  /*38e0*/  FMUL R127, R127, 1.4426950216293334961 ;  /* 0x3fb8aa3b7f7f7820 */ /* 0x000fc40000400000 */
[----:B------:R-:W-:Y:S02]  /*38f0*/  FMUL R132, R132, 1.4426950216293334961 ;  /* 0x3fb8aa3b84847820 */ /* 0x000fe40000400000 */
[----:B------:R-:W-:Y:S02]  /*3900*/  FMUL R133, R133, 1.4426950216293334961 ;  /* 0x3fb8aa3b85857820 */ /* 0x000fe40000400000 */
[----:B------:R-:W-:Y:S02]  /*3910*/  FMUL R134, R134, 1.4426950216293334961 ;  /* 0x3fb8aa3b86867820 */ /* 0x000fe40000400000 */
[----:B------:R-:W-:Y:S01]  /*3920*/  FMUL R135, R135, 1.4426950216293334961 ;  /* 0x3fb8aa3b87877820 */ /* 0x000fe20000400000 */
[----:B------:R-:W-:Y:S08]  /*3930*/  MUFU.EX2 R124, R124 ;  /* 0x0000007c007c7308 */ /* 0x000ff00000000800 */
[----:B------:R-:W0:Y:S08]  /*3940*/  MUFU.EX2 R125, R125 ;  /* 0x0000007d007d7308 */ /* 0x000e300000000800 */
[----:B------:R-:W-:Y:S08]  /*3950*/  MUFU.EX2 R126, R126 ;  /* 0x0000007e007e7308 */ /* 0x000ff00000000800 */
[----:B------:R-:W1:Y:S08]  /*3960*/  MUFU.EX2 R127, R127 ;  /* 0x0000007f007f7308 */ /* 0x000e700000000800 */
[----:B------:R-:W-:Y:S08]  /*3970*/  MUFU.EX2 R146, R132 ;  /* 0x0000008400927308 */ /* 0x000ff00000000800 */
[----:B------:R-:W2:Y:S08]  /*3980*/  MUFU.EX2 R147, R133 ;  /* 0x0000008500937308 */ /* 0x000eb00000000800 */
[----:B------:R-:W-:Y:S08]  /*3990*/  MUFU.EX2 R153, R134 ;  /* 0x0000008600997308 */ /* 0x000ff00000000800 */
[----:B------:R-:W3:Y:S01]  /*39a0*/  MUFU.EX2 R152, R135 ;  /* 0x0000008700987308 */ /* 0x000ee20000000800 */
[----:B0-----:R-:W-:-:S02]  /*39b0*/  FADD R136, R124, R125 ;  /* 0x0000007d7c887221 */ /* 0x001fc40000000000 */
[----:B-1----:R-:W-:Y:S02]  /*39c0*/  FADD R137, R126, R127 ;  /* 0x0000007f7e897221 */ /* 0x002fe40000000000 */
[----:B--2---:R-:W-:Y:S01]  /*39d0*/  FADD R138, R146, R147 ;  /* 0x00000093928a7221 */ /* 0x004fe20000000000 */
[----:B------:R-:W0:Y:S04]  /*39e0*/  SHFL.BFLY PT, R131, R136, 0x2, 0x1f ;  /* 0x0c401f0088837f89 */ /* 0x000e2800000e0000 */
[----:B------:R-:W1:Y:S01]  /*39f0*/  SHFL.BFLY PT, R132, R137, 0x2, 0x1f ;  /* 0x0c401f0089847f89 */ /* 0x000e6200000e0000 */
[----:B---3--:R-:W-:-:S03]  /*3a00*/  FADD R129, R153, R152 ;  /* 0x0000009899817221 */ /* 0x008fc60000000000 */
[----:B------:R-:W2:Y:S04]  /*3a10*/  SHFL.BFLY PT, R133, R138, 0x2, 0x1f ;  /* 0x0c401f008a857f89 */ /* 0x000ea800000e0000 */
[----:B------:R-:W3:Y:S01]  /*3a20*/  SHFL.BFLY PT, R130, R129, 0x2, 0x1f ;  /* 0x0c401f0081827f89 */ /* 0x000ee200000e0000 */
[----:B0-----:R-:W-:Y:S02]  /*3a30*/  FADD R128, R136, R131 ;  /* 0x0000008388807221 */ /* 0x001fe40000000000 */
[----:B-1----:R-:W-:-:S03]  /*3a40*/  FADD R131, R137, R132 ;  /* 0x0000008489837221 */ /* 0x002fc60000000000 */
[----:B------:R-:W0:Y:S01]  /*3a50*/  SHFL.BFLY PT, R135, R128, 0x1, 0x1f ;  /* 0x0c201f0080877f89 */ /* 0x000e2200000e0000 */
[----:B--2---:R-:W-:Y:S02]  /*3a60*/  FADD R132, R138, R133 ;  /* 0x000000858a847221 */ /* 0x004fe40000000000 */
[----:B---3--:R-:W-:Y:S01]  /*3a70*/  FADD R130, R129, R130 ;  /* 0x0000008281827221 */ /* 0x008fe20000000000 */
[----:B------:R-:W1:Y:S04]  /*3a80*/  SHFL.BFLY PT, R134, R131, 0x1, 0x1f ;  /* 0x0c201f0083867f89 */ /* 0x000e6800000e0000 */
[----:B------:R-:W2:Y:S04]  /*3a90*/  SHFL.BFLY PT, R139, R132, 0x1, 0x1f ;  /* 0x0c201f00848b7f89 */ /* 0x000ea800000e0000 */
[----:B------:R-:W3:Y:S01]  /*3aa0*/  SHFL.BFLY PT, R133, R130, 0x1, 0x1f ;  /* 0x0c201f0082857f89 */ /* 0x000ee200000e0000 */
[----:B0-----:R-:W-:-:S03]  /*3ab0*/  FADD R135, R128, R135 ;  /* 0x0000008780877221 */ /* 0x001fc60000000000 */
[----:B------:R-:W-:Y:S01]  /*3ac0*/  BAR.SYNC.DEFER_BLOCKING 0x0 ;  /* 0x0000000000007b1d */ /* 0x000fe20000010000 */
[----:B-1----:R-:W-:Y:S02]  /*3ad0*/  FADD R141, R131, R134 ;  /* 0x00000086838d7221 */ /* 0x002fe40000000000 */
[----:B--2---:R-:W-:Y:S02]  /*3ae0*/  FADD R139, R132, R139 ;  /* 0x0000008b848b7221 */ /* 0x004fe40000000000 */
[----:B---3--:R-:W-:Y:S01]  /*3af0*/  FADD R143, R130, R133 ;  /* 0x00000085828f7221 */ /* 0x008fe20000000000 */
[----:B------:R-:W-:Y:S04]  /*3b00*/  @P0 STS [R18+0x4000], R135 ;  /* 0x0040008712000388 */ /* 0x000fe80000000800 */
[----:B------:R-:W-:Y:S04]  /*3b10*/  @P0 STS [R18+0x4040], R141 ;  /* 0x0040408d12000388 */ /* 0x000fe80000000800 */
[----:B------:R-:W-:Y:S04]  /*3b20*/  @P0 STS [R18+0x4080], R139 ;  /* 0x0040808b12000388 */ /* 0x000fe80000000800 */
[----:B------:R-:W-:Y:S04]  /*3b30*/  @P0 STS [R18+0x40c0], R143 ;  /* 0x0040c08f12000388 */ /* 0x000fe80000000800 */
[----:B------:R-:W-:Y:S06]  /*3b40*/  BAR.SYNC.DEFER_BLOCKING 0x0 ;  /* 0x0000000000007b1d */ /* 0x000fec0000010000 */
[----:B------:R-:W0:Y:S04]  /*3b50*/  @!P2 LDS R16, [R187.X4+0x4000] ;  /* 0x00400000bb10a984 */ /* 0x000e280000004800 */
[----:B0-----:R-:W0:Y:S02]  /*3b60*/  SHFL.BFLY PT, R129, R16, 0x1, 0x1f ;  /* 0x0c201f0010817f89 */ /* 0x001e2400000e0000 */
[----:B0-----:R-:W-:-:S05]  /*3b70*/  FADD R138, R16, R129 ;  /* 0x00000081108a7221 */ /* 0x001fca0000000000 */
[----:B------:R0:W-:Y:S01]  /*3b80*/  @P1 STS [R187.X4+0x4000], R138 ;  /* 0x0040008abb001388 */ /* 0x0001e20000004800 */
[----:B------:R-:W-:-:S03]  /*3b90*/  IMAD.WIDE R128, R13, 0x2, R184 ;  /* 0x000000020d807825 */ /* 0x000fc600078e02b8 */
[----:B------:R-:W-:Y:S01]  /*3ba0*/  BAR.SYNC.DEFER_BLOCKING 0x0 ;  /* 0x0000000000007b1d */ /* 0x000fe20000010000 */
[----:B------:R-:W-:-:S04]  /*3bb0*/  IMAD.WIDE R130, R13, 0x2, R180 ;  /* 0x000000020d827825 */ /* 0x000fc800078e02b4 */
[----:B------:R-:W-:-:S04]  /*3bc0*/  IMAD.WIDE R136, R13, 0x2, R182 ;  /* 0x000000020d887825 */ /* 0x000fc800078e02b6 */
[----:B------:R-:W-:-:S04]  /*3bd0*/  IMAD.WIDE R134, R13, 0x2, R178 ;  /* 0x000000020d867825 */ /* 0x000fc800078e02b2 */
[----:B------:R-:W-:-:S04]  /*3be0*/  IMAD.WIDE R132, R13, 0x2, R176 ;  /* 0x000000020d847825 */ /* 0x000fc800078e02b0 */
[C---:B------:R-:W-:Y:S01]  /*3bf0*/  IMAD.WIDE R142, R13.reuse, 0x2, R174 ;  /* 0x000000020d8e7825 */ /* 0x040fe200078e02ae */
[----:B------:R1:W2:Y:S04]  /*3c00*/  LDG.E.U16 R128, [R128.64] ;  /* 0x0000000480807981 */ /* 0x0002a8000c1e1500 */
[----:B------:R3:W4:Y:S01]  /*3c10*/  LDG.E.U16 R130, [R130.64] ;  /* 0x0000000482827981 */ /* 0x000722000c1e1500 */
[----:B------:R-:W-:-:S03]  /*3c20*/  IMAD.WIDE R140, R13, 0x2, R170 ;  /* 0x000000020d8c7825 */ /* 0x000fc600078e02aa */
[----:B------:R5:W4:Y:S01]  /*3c30*/  LDG.E.U16 R132, [R132.64] ;  /* 0x0000000484847981 */ /* 0x000b22000c1e1500 */
[----:B0-----:R-:W-:-:S03]  /*3c40*/  IMAD.WIDE R138, R13, 0x2, R166 ;  /* 0x000000020d8a7825 */ /* 0x001fc600078e02a6 */
[----:B-1----:R0:W4:Y:S04]  /*3c50*/  LDG.E.U16 R129, [R136.64] ;  /* 0x0000000488817981 */ /* 0x002128000c1e1500 */
[----:B---3--:R1:W3:Y:S04]  /*3c60*/  LDG.E.U16 R131, [R134.64] ;  /* 0x0000000486837981 */ /* 0x0082e8000c1e1500 */
[----:B-----5:R5:W3:Y:S01]  /*3c70*/  LDG.E.U16 R133, [R142.64] ;  /* 0x000000048e857981 */ /* 0x020ae2000c1e1500 */
[----:B0-----:R-:W-:-:S04]  /*3c80*/  IMAD.WIDE R136, R13, 0x2, R168 ;  /* 0x000000020d887825 */ /* 0x001fc800078e02a8 */
[C---:B-1----:R-:W-:Y:S02]  /*3c90*/  IMAD.WIDE R134, R13.reuse, 0x2, R172 ;  /* 0x000000020d867825 */ /* 0x042fe400078e02ac */
[----:B------:R0:W3:Y:S02]  /*3ca0*/  LDG.E.U16 R136, [R136.64] ;  /* 0x0000000488887981 */ /* 0x0000e4000c1e1500 */
[C---:B-----5:R-:W-:Y:S02]  /*3cb0*/  IMAD.WIDE R142, R13.reuse, 0x2, R160 ;  /* 0x000000020d8e7825 */ /* 0x060fe400078e02a0 */
[----:B------:R1:W5:Y:S02]  /*3cc0*/  LDG.E.U16 R134, [R134.64] ;  /* 0x0000000486867981 */ /* 0x000364000c1e1500 */
[C---:B------:R-:W-:Y:S02]  /*3cd0*/  IMAD.WIDE R144, R13.reuse, 0x2, R158 ;  /* 0x000000020d907825 */ /* 0x040fe400078e029e */
[----:B------:R1:W5:Y:S04]  /*3ce0*/  LDG.E.U16 R218, [R142.64] ;  /* 0x000000048eda7981 */ /* 0x000368000c1e1500 */
[----:B0-----:R0:W5:Y:S04]  /*3cf0*/  LDG.E.U16 R137, [R138.64] ;  /* 0x000000048a897981 */ /* 0x001168000c1e1500 */
[----:B-1----:R1:W5:Y:S04]  /*3d00*/  LDG.E.U16 R135, [R140.64] ;  /* 0x000000048c877981 */ /* 0x002368000c1e1500 */
[----:B------:R1:W5:Y:S01]  /*3d10*/  LDG.E.U16 R144, [R144.64] ;  /* 0x0000000490907981 */ /* 0x000362000c1e1500 */
[----:B0-----:R-:W-:-:S04]  /*3d20*/  IMAD.WIDE R138, R13, 0x2, R164 ;  /* 0x000000020d8a7825 */ /* 0x001fc800078e02a4 */
[C---:B-1----:R-:W-:Y:S01]  /*3d30*/  IMAD.WIDE R140, R13.reuse, 0x2, R162 ;  /* 0x000000020d8c7825 */ /* 0x042fe200078e02a2 */
[----:B------:R0:W5:Y:S03]  /*3d40*/  LDG.E.U16 R155, [R138.64] ;  /* 0x000000048a9b7981 */ /* 0x000166000c1e1500 */
[C---:B------:R-:W-:Y:S01]  /*3d50*/  IMAD.WIDE R142, R13.reuse, 0x2, R30 ;  /* 0x000000020d8e7825 */ /* 0x040fe200078e021e */
[----:B------:R1:W5:Y:S04]  /*3d60*/  LDG.E.U16 R189, [R140.64] ;  /* 0x000000048cbd7981 */ /* 0x000368000c1e1500 */
        /* <DEDUP_REMOVED lines=29> */
[----:B------:R1:W5:Y:S05]  /*3f40*/  LDG.E.U16 R245, [R140.64] ;  /* 0x000000048cf57981 */ /* 0x00036a000c1e1500 */
[----:B------:R-:W5:Y:S01]  /*3f50*/  LDG.E.U16 R142, [R142.64] ;  /* 0x000000048e8e7981 */ /* 0x000f62000c1e1500 */
[----:B0-----:R-:W-:-:S04]  /*3f60*/  IMAD.WIDE R138, R13, 0x2, R54 ;  /* 0x000000020d8a7825 */ /* 0x001fc800078e0236 */
[----:B-1----:R-:W-:Y:S02]  /*3f70*/  IMAD.WIDE R140, R13, 0x2, R56 ;  /* 0x000000020d8c7825 */ /* 0x002fe400078e0238 */
[----:B------:R0:W5:Y:S04]  /*3f80*/  LDG.E.U16 R138, [R138.64] ;  /* 0x000000048a8a7981 */ /* 0x000168000c1e1500 */
[----:B------:R-:W5:Y:S01]  /*3f90*/  LDG.E.U16 R140, [R140.64] ;  /* 0x000000048c8c7981 */ /* 0x000f62000c1e1500 */
[----:B------:R-:W-:-:S04]  /*3fa0*/  FADD R2, -R148, R2 ;  /* 0x0000000294027221 */ /* 0x000fc80000000100 */
[----:B------:R-:W-:Y:S01]  /*3fb0*/  FMUL R2, R2, 1.4426950216293334961 ;  /* 0x3fb8aa3b02027820 */ /* 0x000fe20000400000 */
[----:B------:R-:W-:Y:S01]  /*3fc0*/  F2FP.PACK_AB R124, R125, R124 ;  /* 0x0000007c7d7c723e */ /* 0x000fe200000000ff */
[----:B0-----:R-:W0:Y:S01]  /*3fd0*/  LDS R139, [R186+0x4000] ;  /* 0x00400000ba8b7984 */ /* 0x001e220000000800 */
[----:B------:R-:W-:Y:S01]  /*3fe0*/  F2FP.PACK_AB R125, R152, R153 ;  /* 0x00000099987d723e */ /* 0x000fe200000000ff */
[----:B------:R1:W0:Y:S02]  /*3ff0*/  MUFU.EX2 R154, R2 ;  /* 0x00000002009a7308 */ /* 0x0002240000000800 */
[----:B------:R-:W-:Y:S04]  /*4000*/  LDS R153, [R186+0x4040] ;  /* 0x00404000ba997984 */ /* 0x000fe80000000800 */
[----:B------:R-:W-:Y:S04]  /*4010*/  LDS R152, [R186+0x40c0] ;  /* 0x0040c000ba987984 */ /* 0x000fe80000000800 */
[----:B-1----:R-:W-:Y:S04]  /*4020*/  LDS R2, [R186+0x4080] ;  /* 0x00408000ba027984 */ /* 0x002fe80000000800 */
[----:B------:R-:W-:Y:S01]  /*4030*/  BAR.SYNC.DEFER_BLOCKING 0x0 ;  /* 0x0000000000007b1d */ /* 0x000fe20000010000 */
[----:B------:R-:W-:-:S02]  /*4040*/  F2FP.PACK_AB R126, R127, R126 ;  /* 0x0000007e7f7e723e */ /* 0x000fc400000000ff */
[----:B------:R-:W-:Y:S01]  /*4050*/  F2FP.PACK_AB R146, R147, R146 ;  /* 0x000000929392723e */ /* 0x000fe200000000ff */
[----:B------:R-:W-:-:S04]  /*4060*/  FADD R3, -R149, R3 ;  /* 0x0000000395037221 */ /* 0x000fc80000000100 */
[----:B------:R-:W-:Y:S02]  /*4070*/  FMUL R3, R3, 1.4426950216293334961 ;  /* 0x3fb8aa3b03037820 */ /* 0x000fe40000400000 */
[----:B0-----:R-:W-:-:S04]  /*4080*/  FFMA R14, R154, R14, R139 ;  /* 0x0000000e9a0e7223 */ /* 0x001fc8000000008b */
[----:B------:R-:W0:Y:S01]  /*4090*/  MUFU.EX2 R3, R3 ;  /* 0x0000000300037308 */ /* 0x000e220000000800 */
[----:B------:R-:W-:Y:S01]  /*40a0*/  IADD3 R5, R5, 0x10, RZ ;  /* 0x0000001005057810 */ /* 0x000fe20007ffe0ff */
[----:B------:R-:W-:-:S03]  /*40b0*/  FMUL R112, R154, R112 ;  /* 0x000000709a707220 */ /* 0x000fc60000400000 */
[----:B------:R-:W-:Y:S01]  /*40c0*/  ISETP.GE.AND P3, PT, R5, c[0x0][0x1d0], PT ;  /* 0x0000740005007a0c */ /* 0x000fe20003f66270 */
[C---:B------:R-:W-:Y:S02]  /*40d0*/  FMUL R113, R154.reuse, R113 ;  /* 0x000000719a717220 */ /* 0x040fe40000400000 */
[C---:B------:R-:W-:Y:S02]  /*40e0*/  FMUL R68, R154.reuse, R68 ;  /* 0x000000449a447220 */ /* 0x040fe40000400000 */
[C---:B------:R-:W-:Y:S02]  /*40f0*/  FMUL R69, R154.reuse, R69 ;  /* 0x000000459a457220 */ /* 0x040fe40000400000 */
[C---:B------:R-:W-:Y:S02]  /*4100*/  FMUL R64, R154.reuse, R64 ;  /* 0x000000409a407220 */ /* 0x040fe40000400000 */
[----:B------:R-:W-:Y:S02]  /*4110*/  FMUL R65, R154, R65 ;  /* 0x000000419a417220 */ /* 0x000fe40000400000 */
[----:B0-----:R-:W-:-:S02]  /*4120*/  FMUL R114, R3, R114 ;  /* 0x0000007203727220 */ /* 0x001fc40000400000 */
[C---:B------:R-:W-:Y:S02]  /*4130*/  FMUL R115, R3.reuse, R115 ;  /* 0x0000007303737220 */ /* 0x040fe40000400000 */
[C---:B------:R-:W-:Y:S02]  /*4140*/  FMUL R70, R3.reuse, R70 ;  /* 0x0000004603467220 */ /* 0x040fe40000400000 */
[C---:B------:R-:W-:Y:S02]  /*4150*/  FMUL R71, R3.reuse, R71 ;  /* 0x0000004703477220 */ /* 0x040fe40000400000 */
[C---:B------:R-:W-:Y:S02]  /*4160*/  FMUL R66, R3.reuse, R66 ;  /* 0x0000004203427220 */ /* 0x040fe40000400000 */
[----:B------:R-:W-:Y:S02]  /*4170*/  FMUL R67, R3, R67 ;  /* 0x0000004303437220 */ /* 0x000fe40000400000 */
[----:B------:R-:W-:-:S02]  /*4180*/  FMUL R60, R154, R60 ;  /* 0x0000003c9a3c7220 */ /* 0x000fc40000400000 */
[C---:B------:R-:W-:Y:S02]  /*4190*/  FMUL R61, R154.reuse, R61 ;  /* 0x0000003d9a3d7220 */ /* 0x040fe40000400000 */
[C---:B------:R-:W-:Y:S02]  /*41a0*/  FMUL R62, R3.reuse, R62 ;  /* 0x0000003e033e7220 */ /* 0x040fe40000400000 */
[C---:B------:R-:W-:Y:S02]  /*41b0*/  FMUL R63, R3.reuse, R63 ;  /* 0x0000003f033f7220 */ /* 0x040fe40000400000 */
[C---:B------:R-:W-:Y:S02]  /*41c0*/  FMUL R120, R154.reuse, R120 ;  /* 0x000000789a787220 */ /* 0x040fe40000400000 */
[----:B------:R-:W-:Y:S02]  /*41d0*/  FMUL R121, R154, R121 ;  /* 0x000000799a797220 */ /* 0x000fe40000400000 */
[----:B------:R-:W-:-:S02]  /*41e0*/  FMUL R122, R3, R122 ;  /* 0x0000007a037a7220 */ /* 0x000fc40000400000 */
[----:B------:R-:W-:Y:S01]  /*41f0*/  FMUL R123, R3, R123 ;  /* 0x0000007b037b7220 */ /* 0x000fe20000400000 */
[----:B--2---:R-:W-:Y:S04]  /*4200*/  STS.U16 [R0+0x4000], R128 ;  /* 0x0040008000007388 */ /* 0x004fe80000000400 */
[----:B----4-:R-:W-:Y:S04]  /*4210*/  STS.U16 [R0+0x4200], R130 ;  /* 0x0042008200007388 */ /* 0x010fe80000000400 */
[----:B------:R-:W-:Y:S04]  /*4220*/  STS.U16 [R0+0x4400], R132 ;  /* 0x0044008400007388 */ /* 0x000fe80000000400 */
[----:B------:R-:W-:Y:S04]  /*4230*/  STS.U16 [R0+0x4100], R129 ;  /* 0x0041008100007388 */ /* 0x000fe80000000400 */
[----:B---3--:R-:W-:Y:S04]  /*4240*/  STS.U16 [R0+0x4300], R131 ;  /* 0x0043008300007388 */ /* 0x008fe80000000400 */
[----:B------:R-:W-:Y:S04]  /*4250*/  STS.U16 [R0+0x4500], R133 ;  /* 0x0045008500007388 */ /* 0x000fe80000000400 */
[----:B------:R-:W-:Y:S04]  /*4260*/  STS.U16 [R0+0x4800], R136 ;  /* 0x0048008800007388 */ /* 0x000fe80000000400 */
[----:B-----5:R-:W-:Y:S04]  /*4270*/  STS.U16 [R0+0x4600], R134 ;  /* 0x0046008600007388 */ /* 0x020fe80000000400 */
[----:B------:R-:W-:Y:S04]  /*4280*/  STS.U16 [R0+0x4c00], R218 ;  /* 0x004c00da00007388 */ /* 0x000fe80000000400 */
[----:B------:R-:W-:Y:S04]  /*4290*/  STS.U16 [R0+0x4900], R137 ;  /* 0x0049008900007388 */ /* 0x000fe80000000400 */
[----:B------:R-:W-:Y:S04]  /*42a0*/  STS.U16 [R0+0x4700], R135 ;  /* 0x0047008700007388 */ /* 0x000fe80000000400 */
[----:B------:R-:W-:Y:S04]  /*42b0*/  STS.U16 [R0+0x4d00], R144 ;  /* 0x004d009000007388 */ /* 0x000fe80000000400 */
[----:B------:R0:W-:Y:S04]  /*42c0*/  STS.U16 [R0+0x4a00], R155 ;  /* 0x004a009b00007388 */ /* 0x0001e80000000400 */
        /* <DEDUP_REMOVED lines=19> */
[----:B------:R-:W-:Y:S04]  /*4400*/  STS [R9+0x6000], R124 ;  /* 0x0060007c09007388 */ /* 0x000fe80000000800 */
[----:B------:R-:W-:Y:S04]  /*4410*/  STS [R9+0x6100], R126 ;  /* 0x0061007e09007388 */ /* 0x000fe80000000800 */
[----:B------:R-:W-:Y:S04]  /*4420*/  STS [R9+0x6200], R146 ;  /* 0x0062009209007388 */ /* 0x000fe80000000800 */
[----:B------:R-:W-:Y:S04]  /*4430*/  STS [R9+0x6300], R125 ;  /* 0x0063007d09007388 */ /* 0x000fe80000000800 */
[----:B------:R-:W-:Y:S01]  /*4440*/  BAR.SYNC.DEFER_BLOCKING 0x0 ;  /* 0x0000000000007b1d */ /* 0x000fe20000010000 */
[----:B0-----:R-:W-:-:S02]  /*4450*/  FADD R155, -R150, R20 ;  /* 0x00000014969b7221 */ /* 0x001fc40000000100 */
[----:B------:R-:W-:Y:S02]  /*4460*/  FADD R20, -R151, R4 ;  /* 0x0000000497147221 */ /* 0x000fe40000000100 */
[----:B------:R-:W-:Y:S02]  /*4470*/  FMUL R4, R155, 1.4426950216293334961 ;  /* 0x3fb8aa3b9b047820 */ /* 0x000fe40000400000 */
[----:B------:R-:W-:Y:S01]  /*4480*/  FMUL R20, R20, 1.4426950216293334961 ;  /* 0x3fb8aa3b14147820 */ /* 0x000fe20000400000 */
[----:B------:R-:W-:Y:S04]  /*4490*/  LDSM.16.M88.4 R124, [R21+0x6000] ;  /* 0x00600000157c783b */ /* 0x000fe80000000200 */
[----:B------:R-:W0:Y:S04]  /*44a0*/  LDSM.16.M88.4 R128, [R11+0x4000] ;  /* 0x004000000b80783b */ /* 0x000e280000000200 */
[----:B------:R-:W1:Y:S04]  /*44b0*/  LDSM.16.M88.4 R136, [R11+0x4800] ;  /* 0x004800000b88783b */ /* 0x000e680000000200 */
[----:B------:R-:W2:Y:S04]  /*44c0*/  LDSM.16.M88.4 R132, [R11+0x5000] ;  /* 0x005000000b84783b */ /* 0x000ea80000000200 */
[----:B------:R-:W3:Y:S04]  /*44d0*/  LDSM.16.M88.4 R140, [R11+0x5800] ;  /* 0x005800000b8c783b */ /* 0x000ee80000000200 */
[----:B------:R-:W4:Y:S01]  /*44e0*/  LDSM.16.M88.4 R144, [R21+0x6200] ;  /* 0x006200001590783b */ /* 0x000f220000000200 */
[----:B------:R-:W5:Y:S08]  /*44f0*/  MUFU.EX2 R4, R4 ;  /* 0x0000000400047308 */ /* 0x000f700000000800 */
[----:B------:R-:W0:Y:S01]  /*4500*/  MUFU.EX2 R20, R20 ;  /* 0x0000001400147308 */ /* 0x000e220000000800 */
[----:B------:R-:W-:-:S02]  /*4510*/  FMUL R72, R154, R72 ;  /* 0x000000489a487220 */ /* 0x000fc40000400000 */
        /* <DEDUP_REMOVED lines=8> */
[----:B------:R-:W-:Y:S02]  /*45a0*/  FMUL R117, R154, R117 ;  /* 0x000000759a757220 */ /* 0x000fe40000400000 */
[C---:B------:R-:W-:Y:S02]  /*45b0*/  FMUL R118, R3.reuse, R118 ;  /* 0x0000007603767220 */ /* 0x040fe40000400000 */
[----:B------:R-:W-:Y:S02]  /*45c0*/  FMUL R119, R3, R119 ;  /* 0x0000007703777220 */ /* 0x000fe40000400000 */
[----:B-----5:R-:W-:-:S02]  /*45d0*/  FMUL R80, R4, R80 ;  /* 0x0000005004507220 */ /* 0x020fc40000400000 */
[----:B------:R-:W-:Y:S02]  /*45e0*/  FMUL R81, R4, R81 ;  /* 0x0000005104517220 */ /* 0x000fe40000400000 */
[C---:B0-----:R-:W-:Y:S02]  /*45f0*/  FMUL R82, R20.reuse, R82 ;  /* 0x0000005214527220 */ /* 0x041fe40000400000 */
[----:B------:R-:W-:Y:S02]  /*4600*/  FMUL R83, R20, R83 ;  /* 0x0000005314537220 */ /* 0x000fe40000400000 */
[C---:B------:R-:W-:Y:S02]  /*4610*/  FMUL R84, R4.reuse, R84 ;  /* 0x0000005404547220 */ /* 0x040fe40000400000 */
[----:B------:R-:W-:Y:S02]  /*4620*/  FMUL R85, R4, R85 ;  /* 0x0000005504557220 */ /* 0x000fe40000400000 */
[----:B------:R-:W-:-:S02]  /*4630*/  FMUL R86, R20, R86 ;  /* 0x0000005614567220 */ /* 0x000fc40000400000 */
[----:B------:R-:W-:Y:S02]  /*4640*/  FMUL R87, R20, R87 ;  /* 0x0000005714577220 */ /* 0x000fe40000400000 */
[C---:B------:R-:W-:Y:S02]  /*4650*/  FMUL R88, R4.reuse, R88 ;  /* 0x0000005804587220 */ /* 0x040fe40000400000 */
        /* <DEDUP_REMOVED lines=22> */
[----:B------:R-:W-:Y:S01]  /*47c0*/  FMUL R111, R20, R111 ;  /* 0x0000006f146f7220 */ /* 0x000fe20000400000 */
[----:B------:R-:W-:Y:S01]  /*47d0*/  HMMA.16816.F32 R112, R124, R128, R112 ;  /* 0x000000807c70723c */ /* 0x000fe20000001870 */
[----:B------:R-:W-:Y:S02]  /*47e0*/  FFMA R6, R3, R6, R153 ;  /* 0x0000000603067223 */ /* 0x000fe40000000099 */
[----:B------:R-:W-:-:S05]  /*47f0*/  FFMA R7, R4, R7, R2 ;  /* 0x0000000704077223 */ /* 0x000fca0000000002 */
[----:B------:R-:W-:Y:S01]  /*4800*/  HMMA.16816.F32 R68, R124, R130, R68 ;  /* 0x000000827c44723c */ /* 0x000fe20000001844 */
[----:B------:R-:W-:Y:S01]  /*4810*/  FFMA R19, R20, R19, R152 ;  /* 0x0000001314137223 */ /* 0x000fe20000000098 */
[----:B------:R-:W-:Y:S01]  /*4820*/  MOV R2, R148 ;  /* 0x0000009400027202 */ /* 0x000fe20000000f00 */
[----:B------:R-:W-:-:S05]  /*4830*/  IMAD.MOV.U32 R3, RZ, RZ, R149 ;  /* 0x000000ffff037224 */ /* 0x000fca00078e0095 */
[----:B-1----:R-:W-:Y:S01]  /*4840*/  HMMA.16816.F32 R64, R124, R136, R64 ;  /* 0x000000887c40723c */ /* 0x002fe20000001840 */
[----:B------:R-:W-:Y:S01]  /*4850*/  MOV R20, R150 ;  /* 0x0000009600147202 */ /* 0x000fe20000000f00 */
[----:B------:R-:W-:-:S06]  /*4860*/  IMAD.MOV.U32 R4, RZ, RZ, R151 ;  /* 0x000000ffff047224 */ /* 0x000fcc00078e0097 */
[C---:B------:R-:W-:Y:S08]  /*4870*/  HMMA.16816.F32 R60, R124.reuse, R138, R60 ;  /* 0x0000008a7c3c723c */ /* 0x040ff0000000183c */
[C---:B--2---:R-:W-:Y:S08]  /*4880*/  HMMA.16816.F32 R120, R124.reuse, R132, R120 ;  /* 0x000000847c78723c */ /* 0x044ff00000001878 */
[C---:B------:R-:W-:Y:S08]  /*4890*/  HMMA.16816.F32 R72, R124.reuse, R134, R72 ;  /* 0x000000867c48723c */ /* 0x040ff00000001848 */
[C---:B---3--:R-:W-:Y:S08]  /*48a0*/  HMMA.16816.F32 R76, R124.reuse, R140, R76 ;  /* 0x0000008c7c4c723c */ /* 0x048ff0000000184c */
[----:B------:R-:W-:Y:S07]  /*48b0*/  HMMA.16816.F32 R116, R124, R142, R116 ;  /* 0x0000008e7c74723c */ /* 0x000fee0000001874 */
[----:B------:R-:W-:Y:S01]  /*48c0*/  IMAD.MOV.U32 R124, RZ, RZ, 0x10 ;  /* 0x00000010ff7c7424 */ /* 0x000fe200078e00ff */
[----:B----4-:R-:W-:Y:S03]  /*48d0*/  HMMA.16816.F32 R80, R144, R128, R80 ;  /* 0x000000809050723c */ /* 0x010fe60000001850 */
[----:B------:R-:W-:-:S02]  /*48e0*/  IMAD R17, R124, c[0x0][0x1a4], R17 ;  /* 0x000069007c117a24 */ /* 0x000fc400078e0211 */
[----:B------:R-:W-:-:S03]  /*48f0*/  IMAD R13, R124, c[0x0][0x1b4], R13 ;  /* 0x00006d007c0d7a24 */ /* 0x000fc600078e020d */
[C---:B------:R-:W-:Y:S08]  /*4900*/  HMMA.16816.F32 R84, R144.reuse, R130, R84 ;  /* 0x000000829054723c */ /* 0x040ff00000001854 */
[C---:B------:R-:W-:Y:S08]  /*4910*/  HMMA.16816.F32 R88, R144.reuse, R136, R88 ;  /* 0x000000889058723c */ /* 0x040ff00000001858 */
[C---:B------:R-:W-:Y:S08]  /*4920*/  HMMA.16816.F32 R92, R144.reuse, R138, R92 ;  /* 0x0000008a905c723c */ /* 0x040ff0000000185c */
[C---:B------:R-:W-:Y:S08]  /*4930*/  HMMA.16816.F32 R96, R144.reuse, R132, R96 ;  /* 0x000000849060723c */ /* 0x040ff00000001860 */
[C---:B------:R-:W-:Y:S08]  /*4940*/  HMMA.16816.F32 R100, R144.reuse, R134, R100 ;  /* 0x000000869064723c */ /* 0x040ff00000001864 */
[C---:B------:R-:W-:Y:S08]  /*4950*/  HMMA.16816.F32 R104, R144.reuse, R140, R104 ;  /* 0x0000008c9068723c */ /* 0x040ff00000001868 */
[----:B------:R-:W-:Y:S01]  /*4960*/  HMMA.16816.F32 R108, R144, R142, R108 ;  /* 0x0000008e906c723c */ /* 0x000fe2000000186c */
[----:B------:R-:W-:Y:S01]  /*4970*/  @P3 CALL.REL.NOINC `(.L_x_0) ;  /* 0x0000001000003944 */ /* 0x000fe20003c00000 */
[----:B------:R-:W-:Y:S06]  /*4980*/  BRA `(.L_x_1) ;  /* 0xffffdf8000007947 */ /* 0x000fec000383ffff */
.L_x_0:
[----:B------:R-:W-:Y:S01]  /*4990*/  MOV R178, c[0x0][0x1c8] ;  /* 0x0000720000b27a02 */ /* 0x000fe20000000f00 */
[----:B------:R-:W0:Y:S01]  /*49a0*/  S2R R229, SR_TID.X ;  /* 0x0000000000e57919 */ /* 0x000e220000002100 */
[----:B------:R-:W-:Y:S01]  /*49b0*/  IMAD R3, R252, c[0x0][0x1c4], RZ ;  /* 0x00007100fc037a24 */ /* 0x000fe200078e02ff */
[----:B------:R-:W-:Y:S01]  /*49c0*/  ISETP.GE.U32.AND P0, PT, R187, 0x20, PT ;  /* 0x00000020bb00780c */ /* 0x000fe20003f06070 */
[----:B------:R-:W-:Y:S01]  /*49d0*/  IMAD.MOV.U32 R222, RZ, RZ, R94 ;  /* 0x000000ffffde7224 */ /* 0x000fe200078e005e */
[----:B------:R-:W1:Y:S01]  /*49e0*/  S2R R124, SR_TID.X ;  /* 0x00000000007c7919 */ /* 0x000e620000002100 */
[----:B------:R-:W-:Y:S01]  /*49f0*/  IMAD R9, R178, 0x4, R249 ;  /* 0x00000004b2097824 */ /* 0x000fe200078e02f9 */
[C---:B------:R-:W-:Y:S01]  /*4a00*/  SHF.L.U32 R5, R3.reuse, 0x1, RZ ;  /* 0x0000000103057819 */ /* 0x040fe200000006ff */
[----:B------:R-:W-:Y:S01]  /*4a10*/  IMAD.HI R3, R3, 0x2, RZ ;  /* 0x0000000203037827 */ /* 0x000fe200078e02ff */
[----:B------:R-:W2:Y:S01]  /*4a20*/  S2R R228, SR_CTAID.Y ;  /* 0x0000000000e47919 */ /* 0x000ea20000002600 */
[----:B------:R-:W-:-:S02]  /*4a30*/  MOV R206, R6 ;  /* 0x0000000600ce7202 */ /* 0x000fc40000000f00 */
[C---:B------:R-:W-:Y:S01]  /*4a40*/  LEA R11, R178.reuse, R9, 0x2 ;  /* 0x00000009b20b7211 */ /* 0x040fe200078e10ff */
[----:B------:R-:W-:Y:S01]  /*4a50*/  IMAD.MOV.U32 R217, RZ, RZ, R96 ;  /* 0x000000ffffd97224 */ /* 0x000fe200078e0060 */
[----:B------:R-:W-:Y:S01]  /*4a60*/  MOV R224, R19 ;  /* 0x0000001300e07202 */ /* 0x000fe20000000f00 */
[----:B------:R-:W-:Y:S01]  /*4a70*/  IMAD.MOV.U32 R210, RZ, RZ, R82 ;  /* 0x000000ffffd27224 */ /* 0x000fe200078e0052 */
[----:B------:R-:W-:Y:S01]  /*4a80*/  MOV R215, R7 ;  /* 0x0000000700d77202 */ /* 0x000fe20000000f00 */
[----:B------:R-:W-:Y:S01]  /*4a90*/  IMAD R13, R178, 0x4, R11 ;  /* 0x00000004b20d7824 */ /* 0x000fe200078e020b */
[----:B------:R-:W-:Y:S01]  /*4aa0*/  MOV R208, R83 ;  /* 0x0000005300d07202 */ /* 0x000fe20000000f00 */
[C---:B------:R-:W-:Y:S01]  /*4ab0*/  FMUL R19, R224.reuse, 8388608 ;  /* 0x4b000000e0137820 */ /* 0x040fe20000400000 */
[----:B------:R-:W-:Y:S01]  /*4ac0*/  FSETP.GEU.AND P5, PT, R224, 1.175494350822287508e-38, PT ;  /* 0x00800000e000780b */ /* 0x000fe20003fae000 */
[----:B------:R-:W-:Y:S01]  /*4ad0*/  IMAD.MOV.U32 R83, RZ, RZ, R14 ;  /* 0x000000ffff537224 */ /* 0x000fe200078e000e */
[C---:B------:R-:W-:Y:S01]  /*4ae0*/  LEA R17, R178.reuse, R13, 0x2 ;  /* 0x0000000db2117211 */ /* 0x040fe200078e10ff */
[----:B------:R-:W-:Y:S01]  /*4af0*/  IMAD.MOV.U32 R213, RZ, RZ, R87 ;  /* 0x000000ffffd57224 */ /* 0x000fe200078e0057 */
[----:B------:R-:W-:Y:S01]  /*4b00*/  MOV R218, R91 ;  /* 0x0000005b00da7202 */ /* 0x000fe20000000f00 */
[C---:B0-----:R-:W-:Y:S01]  /*4b10*/  IMAD.SHL.U32 R0, R229.reuse, 0x800, RZ ;  /* 0x00000800e5007824 */ /* 0x041fe200078e00ff */
[C---:B------:R-:W-:Y:S01]  /*4b20*/  LOP3.LUT R4, R229.reuse, 0x18, RZ, 0xc0, !PT ;  /* 0x00000018e5047812 */ /* 0x040fe200078ec0ff */
[----:B------:R-:W-:Y:S01]  /*4b30*/  IMAD R21, R178, 0x4, R17 ;  /* 0x00000004b2157824 */ /* 0x000fe200078e0211 */
[----:B------:R-:W-:Y:S01]  /*4b40*/  MOV R209, R86 ;  /* 0x0000005600d17202 */ /* 0x000fe20000000f00 */
[----:B------:R-:W-:Y:S01]  /*4b50*/  IMAD.SHL.U32 R10, R229, 0x10, RZ ;  /* 0x00000010e50a7824 */ /* 0x000fe200078e00ff */
[----:B------:R-:W-:Y:S01]  /*4b60*/  LOP3.LUT R0, R0, 0x3000, RZ, 0xc0, !PT ;  /* 0x0000300000007812 */ /* 0x000fe200078ec0ff */
[----:B------:R-:W-:Y:S01]  /*4b70*/  FMUL R14, R83, 8388608 ;  /* 0x4b000000530e7820 */ /* 0x000fe20000400000 */
[----:B------:R-:W-:Y:S01]  /*4b80*/  LEA R23, R178, R21, 0x2 ;  /* 0x00000015b2177211 */ /* 0x000fe200078e10ff */
[----:B--2---:R-:W-:Y:S01]  /*4b90*/  IMAD R2, R228, c[0x0][0x1c0], RZ ;  /* 0x00007000e4027a24 */ /* 0x004fe200078e02ff */
[----:B-1----:R-:W-:Y:S01]  /*4ba0*/  LOP3.LUT R124, R124, 0x3f, RZ, 0xc0, !PT ;  /* 0x0000003f7c7c7812 */ /* 0x002fe200078ec0ff */
[----:B------:R-:W-:Y:S01]  /*4bb0*/  IMAD.MOV.U32 R216, RZ, RZ, R90 ;  /* 0x000000ffffd87224 */ /* 0x000fe200078e005a */
[----:B------:R-:W-:Y:S01]  /*4bc0*/  LOP3.LUT R57, R10, 0x70, RZ, 0xc0, !PT ;  /* 0x000000700a397812 */ /* 0x000fe200078ec0ff */
[----:B------:R-:W-:Y:S01]  /*4bd0*/  IMAD R25, R178, 0x4, R23 ;  /* 0x00000004b2197824 */ /* 0x000fe200078e0217 */
[----:B------:R-:W-:Y:S01]  /*4be0*/  LEA R8, R124, R0, 0x4 ;  /* 0x000000007c087211 */ /* 0x000fe200078e20ff */
[----:B------:R-:W-:Y:S01]  /*4bf0*/  IMAD.SHL.U32 R184, R2, 0x2, RZ ;  /* 0x0000000202b87824 */ /* 0x000fe200078e00ff */
[----:B------:R-:W-:Y:S01]  /*4c00*/  LOP3.LUT R0, R229, 0x40, RZ, 0xc0, !PT ;  /* 0x00000040e5007812 */ /* 0x000fe200078ec0ff */
[----:B------:R-:W0:Y:S01]  /*4c10*/  S2R R124, SR_TID.X ;  /* 0x00000000007c7919 */ /* 0x000e220000002100 */
[----:B------:R-:W-:Y:S01]  /*4c20*/  LEA R27, R178, R25, 0x2 ;  /* 0x00000019b21b7211 */ /* 0x000fe200078e10ff */
[----:B------:R-:W-:Y:S01]  /*4c30*/  IMAD.HI R204, R2, 0x2, RZ ;  /* 0x0000000202cc7827 */ /* 0x000fe200078e02ff */
[----:B------:R-:W-:Y:S01]  /*4c40*/  SHF.R.U32.HI R15, RZ, 0x1, R0 ;  /* 0x00000001ff0f7819 */ /* 0x000fe20000011600 */
[----:B------:R-:W-:Y:S01]  /*4c50*/  BAR.SYNC.DEFER_BLOCKING 0x0 ;  /* 0x0000000000007b1d */ /* 0x000fe20000010000 */
[----:B------:R-:W-:Y:S01]  /*4c60*/  LEA.HI R0, R4, R57, RZ, 0x1f ;  /* 0x0000003904007211 */ /* 0x000fe200078ff8ff */
[----:B------:R-:W-:Y:S01]  /*4c70*/  IMAD R29, R178, 0x4, R27 ;  /* 0x00000004b21d7824 */ /* 0x000fe200078e021b */
[----:B------:R-:W-:Y:S01]  /*4c80*/  IADD3 R184, P1, P2, R5, c[0x0][0x178], R184 ;  /* 0x00005e0005b87a10 */ /* 0x000fe20007a3e0b8 */
[----:B------:R-:W-:Y:S01]  /*4c90*/  IMAD.MOV.U32 R226, RZ, RZ, R98 ;  /* 0x000000ffffe27224 */ /* 0x000fe200078e0062 */
[----:B------:R-:W-:Y:S01]  /*4ca0*/  LOP3.LUT R15, R8, R15, RZ, 0x3c, !PT ;  /* 0x0000000f080f7212 */ /* 0x000fe200078e3cff */
[----:B------:R-:W-:Y:S01]  /*4cb0*/  IMAD.MOV.U32 R82, RZ, RZ, R84 ;  /* 0x000000ffff527224 */ /* 0x000fe200078e0054 */
[C---:B------:R-:W-:Y:S01]  /*4cc0*/  LEA R31, R178.reuse, R29, 0x2 ;  /* 0x0000001db21f7211 */ /* 0x040fe200078e10ff */
[----:B------:R-:W-:Y:S01]  /*4cd0*/  IMAD.MOV.U32 R214, RZ, RZ, R89 ;  /* 0x000000ffffd67224 */ /* 0x000fe200078e0059 */
[----:B------:R-:W-:Y:S01]  /*4ce0*/  IADD3.X R204, R3, c[0x0][0x17c], R204, P1, P2 ;  /* 0x00005f0003cc7a10 */ /* 0x000fe20000fe44cc */
[----:B------:R-:W-:Y:S01]  /*4cf0*/  IMAD.MOV.U32 R212, RZ, RZ, R92 ;  /* 0x000000ffffd47224 */ /* 0x000fe200078e005c */
[-C--:B------:R-:W-:Y:S01]  /*4d00*/  LEA R198, P3, R11, R184.reuse, 0x1 ;  /* 0x000000b80bc67211 */ /* 0x080fe200078608ff */
[C---:B------:R-:W-:Y:S01]  /*4d10*/  IMAD R33, R178.reuse, 0x4, R31 ;  /* 0x00000004b2217824 */ /* 0x040fe200078e021f */
[----:B------:R-:W-:Y:S01]  /*4d20*/  LEA R200, P2, R9, R184, 0x1 ;  /* 0x000000b809c87211 */ /* 0x000fe200078408ff */
[----:B------:R-:W-:Y:S01]  /*4d30*/  IMAD.MOV.U32 R211, RZ, RZ, R93 ;  /* 0x000000ffffd37224 */ /* 0x000fe200078e005d */
[----:B------:R-:W-:Y:S01]  /*4d40*/  LEA.HI.X.SX32 R199, R11, R204, 0x1, P3 ;  /* 0x000000cc0bc77211 */ /* 0x000fe200018f0eff */
[----:B------:R-:W-:Y:S01]  /*4d50*/  IMAD.MOV.U32 R220, RZ, RZ, R100 ;  /* 0x000000ffffdc7224 */ /* 0x000fe200078e0064 */
[----:B------:R-:W-:Y:S01]  /*4d60*/  LEA R35, R178, R33, 0x2 ;  /* 0x00000021b2237211 */ /* 0x000fe200078e10ff */
[----:B------:R-:W-:Y:S01]  /*4d70*/  IMAD.MOV.U32 R223, RZ, RZ, R104 ;  /* 0x000000ffffdf7224 */ /* 0x000fe200078e0068 */
[----:B------:R-:W-:-:S02]  /*4d80*/  LEA R192, P3, R21, R184, 0x1 ;  /* 0x000000b815c07211 */ /* 0x000fc400078608ff */
[-C--:B------:R-:W-:Y:S01]  /*4d90*/  LEA.HI.X.SX32 R201, R9, R204.reuse, 0x1, P2 ;  /* 0x000000cc09c97211 */ /* 0x080fe200010f0eff */
[C---:B------:R-:W-:Y:S01]  /*4da0*/  IMAD R37, R178.reuse, 0x4, R35 ;  /* 0x00000004b2257824 */ /* 0x040fe200078e0223 */
[----:B------:R-:W-:Y:S02]  /*4db0*/  LEA.HI.X.SX32 R193, R21, R204, 0x1, P3 ;  /* 0x000000cc15c17211 */ /* 0x000fe400018f0eff */
[-C--:B------:R-:W-:Y:S02]  /*4dc0*/  LEA R202, P1, R249, R184.reuse, 0x1 ;  /* 0x000000b8f9ca7211 */ /* 0x080fe400078208ff */
[C---:B------:R-:W-:Y:S02]  /*4dd0*/  LEA R39, R178.reuse, R37, 0x2 ;  /* 0x00000025b2277211 */ /* 0x040fe400078e10ff */
[-C--:B------:R-:W-:Y:S02]  /*4de0*/  LEA R194, P2, R17, R184.reuse, 0x1 ;  /* 0x000000b811c27211 */ /* 0x080fe400078408ff */
[----:B------:R-:W-:Y:S01]  /*4df0*/  LEA R186, P3, R27, R184, 0x1 ;  /* 0x000000b81bba7211 */ /* 0x000fe200078608ff */
[----:B------:R-:W-:Y:S01]  /*4e00*/  IMAD R41, R178, 0x4, R39 ;  /* 0x00000004b2297824 */ /* 0x000fe200078e0227 */
[----:B0-----:R-:W-:-:S02]  /*4e10*/  SHF.L.U32 R124, R124, 0x5, RZ ;  /* 0x000000057c7c7819 */ /* 0x001fc400000006ff */
[-C--:B------:R-:W-:Y:S02]  /*4e20*/  LEA.HI.X.SX32 R203, R249, R204.reuse, 0x1, P1 ;  /* 0x000000ccf9cb7211 */ /* 0x080fe400008f0eff */
[C---:B------:R-:W-:Y:S02]  /*4e30*/  LEA R43, R178.reuse, R41, 0x2 ;  /* 0x00000029b22b7211 */ /* 0x040fe400078e10ff */
[-C--:B------:R-:W-:Y:S02]  /*4e40*/  LEA.HI.X.SX32 R195, R17, R204.reuse, 0x1, P2 ;  /* 0x000000cc11c37211 */ /* 0x080fe400010f0eff */
[----:B------:R-:W-:Y:S02]  /*4e50*/  LEA R45, R178, R43, 0x2 ;  /* 0x0000002bb22d7211 */ /* 0x000fe400078e10ff */
[----:B------:R-:W-:Y:S02]  /*4e60*/  LEA.HI.X.SX32 R187, R27, R204, 0x1, P3 ;  /* 0x000000cc1bbb7211 */ /* 0x000fe400018f0eff */
[----:B------:R-:W-:Y:S01]  /*4e70*/  LOP3.LUT R5, R124, 0xc60, RZ, 0xc0, !PT ;  /* 0x00000c607c057812 */ /* 0x000fe200078ec0ff */
[----:B------:R-:W-:Y:S01]  /*4e80*/  IMAD R47, R178, 0x4, R45 ;  /* 0x00000004b22f7824 */ /* 0x000fe200078e022d */
[----:B------:R-:W-:-:S02]  /*4e90*/  LEA R196, P1, R13, R184, 0x1 ;  /* 0x000000b80dc47211 */ /* 0x000fc400078208ff */
[-C--:B------:R-:W-:Y:S01]  /*4ea0*/  LEA R188, P2, R25, R184.reuse, 0x1 ;  /* 0x000000b819bc7211 */ /* 0x080fe200078408ff */
[----:B------:R-:W-:Y:S01]  /*4eb0*/  IMAD R49, R178, 0x4, R47 ;  /* 0x00000004b2317824 */ /* 0x000fe200078e022f */
[----:B------:R-:W-:Y:S02]  /*4ec0*/  LEA R8, P3, R33, R184, 0x1 ;  /* 0x000000b821087211 */ /* 0x000fe400078608ff */
[----:B------:R-:W-:Y:S02]  /*4ed0*/  LEA R18, R4, R5, 0x9 ;  /* 0x0000000504127211 */ /* 0x000fe400078e48ff */
[C---:B------:R-:W-:Y:S02]  /*4ee0*/  LEA R51, R178.reuse, R49, 0x2 ;  /* 0x00000031b2337211 */ /* 0x040fe400078e10ff */
[-C--:B------:R-:W-:Y:S02]  /*4ef0*/  LEA.HI.X.SX32 R197, R13, R204.reuse, 0x1, P1 ;  /* 0x000000cc0dc57211 */ /* 0x080fe400008f0eff */
[-C--:B------:R-:W-:Y:S01]  /*4f00*/  LEA.HI.X.SX32 R189, R25, R204.reuse, 0x1, P2 ;  /* 0x000000cc19bd7211 */ /* 0x080fe200010f0eff */
[----:B------:R-:W-:Y:S01]  /*4f10*/  IMAD R53, R178, 0x4, R51 ;  /* 0x00000004b2357824 */ /* 0x000fe200078e0233 */
[----:B------:R-:W-:-:S02]  /*4f20*/  LEA.HI.X.SX32 R9, R33, R204, 0x1, P3 ;  /* 0x000000cc21097211 */ /* 0x000fc400018f0eff */
[-C--:B------:R-:W-:Y:S01]  /*4f30*/  LEA R190, P1, R23, R184.reuse, 0x1 ;  /* 0x000000b817be7211 */ /* 0x080fe200078208ff */
[C---:B------:R-:W-:Y:S01]  /*4f40*/  IMAD R55, R178.reuse, 0x4, R53 ;  /* 0x00000004b2377824 */ /* 0x040fe200078e0235 */
[-C--:B------:R-:W-:Y:S02]  /*4f50*/  LEA R4, P2, R31, R184.reuse, 0x1 ;  /* 0x000000b81f047211 */ /* 0x080fe400078408ff */
[----:B------:R-:W-:Y:S02]  /*4f60*/  LEA R16, P3, R39, R184, 0x1 ;  /* 0x000000b827107211 */ /* 0x000fe400078608ff */
[C---:B------:R-:W-:Y:S02]  /*4f70*/  LEA R57, R178.reuse, R55, 0x2 ;  /* 0x00000037b2397211 */ /* 0x040fe400078e10ff */
[-C--:B------:R-:W-:Y:S02]  /*4f80*/  LEA.HI.X.SX32 R191, R23, R204.reuse, 0x1, P1 ;  /* 0x000000cc17bf7211 */ /* 0x080fe400008f0eff */
[-C--:B------:R-:W-:Y:S01]  /*4f90*/  LEA.HI.X.SX32 R5, R31, R204.reuse, 0x1, P2 ;  /* 0x000000cc1f057211 */ /* 0x080fe200010f0eff */
[----:B------:R-:W-:Y:S01]  /*4fa0*/  IMAD R59, R178, 0x4, R57 ;  /* 0x00000004b23b7824 */ /* 0x000fe200078e0239 */
[----:B------:R-:W-:-:S02]  /*4fb0*/  LEA.HI.X.SX32 R17, R39, R204, 0x1, P3 ;  /* 0x000000cc27117211 */ /* 0x000fc400018f0eff */
[-C--:B------:R-:W-:Y:S02]  /*4fc0*/  LEA R2, P1, R29, R184.reuse, 0x1 ;  /* 0x000000b81d027211 */ /* 0x080fe400078208ff */
[C---:B------:R-:W-:Y:S02]  /*4fd0*/  LEA R125, R178.reuse, R59, 0x2 ;  /* 0x0000003bb27d7211 */ /* 0x040fe400078e10ff */
[-C--:B------:R-:W-:Y:S02]  /*4fe0*/  LEA R12, P2, R37, R184.reuse, 0x1 ;  /* 0x000000b8250c7211 */ /* 0x080fe400078408ff */
[----:B------:R-:W-:Y:S01]  /*4ff0*/  LEA R24, P3, R45, R184, 0x1 ;  /* 0x000000b82d187211 */ /* 0x000fe200078608ff */
[----:B------:R-:W-:Y:S01]  /*5000*/  IMAD R127, R178, 0x4, R125 ;  /* 0x00000004b27f7824 */ /* 0x000fe200078e027d */
[-C--:B------:R-:W-:Y:S02]  /*5010*/  LEA.HI.X.SX32 R3, R29, R204.reuse, 0x1, P1 ;  /* 0x000000cc1d037211 */ /* 0x080fe400008f0eff */
[----:B------:R-:W-:-:S02]  /*5020*/  LEA.HI.X.SX32 R13, R37, R204, 0x1, P2 ;  /* 0x000000cc250d7211 */ /* 0x000fc400010f0eff */
[C---:B------:R-:W-:Y:S02]  /*5030*/  LEA R129, R178.reuse, R127, 0x2 ;  /* 0x0000007fb2817211 */ /* 0x040fe400078e10ff */
[----:B------:R-:W-:Y:S02]  /*5040*/  LEA.HI.X.SX32 R25, R45, R204, 0x1, P3 ;  /* 0x000000cc2d197211 */ /* 0x000fe400018f0eff */
[-C--:B------:R-:W-:Y:S01]  /*5050*/  LEA R10, P1, R35, R184.reuse, 0x1 ;  /* 0x000000b8230a7211 */ /* 0x080fe200078208ff */
[C---:B------:R-:W-:Y:S01]  /*5060*/  IMAD R131, R178.reuse, 0x4, R129 ;  /* 0x00000004b2837824 */ /* 0x040fe200078e0281 */
[-C--:B------:R-:W-:Y:S02]  /*5070*/  LEA R22, P2, R43, R184.reuse, 0x1 ;  /* 0x000000b82b167211 */ /* 0x080fe400078408ff */
[----:B------:R-:W-:Y:S02]  /*5080*/  LEA R30, P3, R51, R184, 0x1 ;  /* 0x000000b8331e7211 */ /* 0x000fe400078608ff */
[----:B------:R-:W-:-:S02]  /*5090*/  LEA R133, R178, R131, 0x2 ;  /* 0x00000083b2857211 */ /* 0x000fc400078e10ff */
[-C--:B------:R-:W-:Y:S02]  /*50a0*/  LEA.HI.X.SX32 R11, R35, R204.reuse, 0x1, P1 ;  /* 0x000000cc230b7211 */ /* 0x080fe400008f0eff */
[-C--:B------:R-:W-:Y:S01]  /*50b0*/  LEA.HI.X.SX32 R23, R43, R204.reuse, 0x1, P2 ;  /* 0x000000cc2b177211 */ /* 0x080fe200010f0eff */
[C---:B------:R-:W-:Y:S01]  /*50c0*/  IMAD R135, R178.reuse, 0x4, R133 ;  /* 0x00000004b2877824 */ /* 0x040fe200078e0285 */
[----:B------:R-:W-:Y:S02]  /*50d0*/  LEA.HI.X.SX32 R31, R51, R204, 0x1, P3 ;  /* 0x000000cc331f7211 */ /* 0x000fe400018f0eff */
[-C--:B------:R-:W-:Y:S02]  /*50e0*/  LEA R20, P1, R41, R184.reuse, 0x1 ;  /* 0x000000b829147211 */ /* 0x080fe400078208ff */
[----:B------:R-:W-:Y:S02]  /*50f0*/  LEA R137, R178, R135, 0x2 ;  /* 0x00000087b2897211 */ /* 0x000fe400078e10ff */
[----:B------:R-:W-:-:S02]  /*5100*/  LEA R28, P2, R49, R184, 0x1 ;  /* 0x000000b8311c7211 */ /* 0x000fc400078408ff */
[----:B------:R-:W-:Y:S01]  /*5110*/  LEA R36, P3, R57, R184, 0x1 ;  /* 0x000000b839247211 */ /* 0x000fe200078608ff */
[C---:B------:R-:W-:Y:S01]  /*5120*/  IMAD R139, R178.reuse, 0x4, R137 ;  /* 0x00000004b28b7824 */ /* 0x040fe200078e0289 */
[-C--:B------:R-:W-:Y:S02]  /*5130*/  LEA.HI.X.SX32 R21, R41, R204.reuse, 0x1, P1 ;  /* 0x000000cc29157211 */ /* 0x080fe400008f0eff */
[-C--:B------:R-:W-:Y:S02]  /*5140*/  LEA.HI.X.SX32 R29, R49, R204.reuse, 0x1, P2 ;  /* 0x000000cc311d7211 */ /* 0x080fe400010f0eff */
[C---:B------:R-:W-:Y:S02]  /*5150*/  LEA R141, R178.reuse, R139, 0x2 ;  /* 0x0000008bb28d7211 */ /* 0x040fe400078e10ff */
[----:B------:R-:W-:Y:S02]  /*5160*/  LEA.HI.X.SX32 R37, R57, R204, 0x1, P3 ;  /* 0x000000cc39257211 */ /* 0x000fe400018f0eff */
[-C--:B------:R-:W-:Y:S01]  /*5170*/  LEA R26, P1, R47, R184.reuse, 0x1 ;  /* 0x000000b82f1a7211 */ /* 0x080fe200078208ff */
[----:B------:R-:W-:Y:S01]  /*5180*/  IMAD R143, R178, 0x4, R141 ;  /* 0x00000004b28f7824 */ /* 0x000fe200078e028d */
[----:B------:R-:W-:-:S02]  /*5190*/  LEA R34, P2, R55, R184, 0x1 ;  /* 0x000000b837227211 */ /* 0x000fc400078408ff */
[----:B------:R-:W-:Y:S02]  /*51a0*/  LEA R42, P3, R127, R184, 0x1 ;  /* 0x000000b87f2a7211 */ /* 0x000fe400078608ff */
[C---:B------:R-:W-:Y:S02]  /*51b0*/  LEA R145, R178.reuse, R143, 0x2 ;  /* 0x0000008fb2917211 */ /* 0x040fe400078e10ff */
[-C--:B------:R-:W-:Y:S02]  /*51c0*/  LEA.HI.X.SX32 R27, R47, R204.reuse, 0x1, P1 ;  /* 0x000000cc2f1b7211 */ /* 0x080fe400008f0eff */
[-C--:B------:R-:W-:Y:S01]  /*51d0*/  LEA.HI.X.SX32 R35, R55, R204.reuse, 0x1, P2 ;  /* 0x000000cc37237211 */ /* 0x080fe200010f0eff */
[----:B------:R-:W-:Y:S01]  /*51e0*/  IMAD R147, R178, 0x4, R145 ;  /* 0x00000004b2937824 */ /* 0x000fe200078e0291 */
[----:B------:R-:W-:Y:S02]  /*51f0*/  LEA.HI.X.SX32 R43, R127, R204, 0x1, P3 ;  /* 0x000000cc7f2b7211 */ /* 0x000fe400018f0eff */
[----:B------:R-:W-:-:S02]  /*5200*/  LEA R32, P1, R53, R184, 0x1 ;  /* 0x000000b835207211 */ /* 0x000fc400078208ff */
[C---:B------:R-:W-:Y:S02]  /*5210*/  LEA R153, R178.reuse, R147, 0x2 ;  /* 0x00000093b2997211 */ /* 0x040fe400078e10ff */
[-C--:B------:R-:W-:Y:S02]  /*5220*/  LEA R40, P2, R125, R184.reuse, 0x1 ;  /* 0x000000b87d287211 */ /* 0x080fe400078408ff */
[----:B------:R-:W-:Y:S01]  /*5230*/  LEA R48, P3, R133, R184, 0x1 ;  /* 0x000000b885307211 */ /* 0x000fe200078608ff */
[C---:B------:R-:W-:Y:S01]  /*5240*/  IMAD R155, R178.reuse, 0x4, R153 ;  /* 0x00000004b29b7824 */ /* 0x040fe200078e0299 */
[-C--:B------:R-:W-:Y:S02]  /*5250*/  LEA.HI.X.SX32 R33, R53, R204.reuse, 0x1, P1 ;  /* 0x000000cc35217211 */ /* 0x080fe400008f0eff */
[----:B------:R-:W-:Y:S02]  /*5260*/  LEA.HI.X.SX32 R41, R125, R204, 0x1, P2 ;  /* 0x000000cc7d297211 */ /* 0x000fe400010f0eff */
[----:B------:R-:W-:-:S02]  /*5270*/  LEA R157, R178, R155, 0x2 ;  /* 0x0000009bb29d7211 */ /* 0x000fc400078e10ff */
[----:B------:R-:W-:Y:S02]  /*5280*/  LEA.HI.X.SX32 R49, R133, R204, 0x1, P3 ;  /* 0x000000cc85317211 */ /* 0x000fe400018f0eff */
[-C--:B------:R-:W-:Y:S01]  /*5290*/  LEA R38, P1, R59, R184.reuse, 0x1 ;  /* 0x000000b83b267211 */ /* 0x080fe200078208ff */
[C---:B------:R-:W-:Y:S01]  /*52a0*/  IMAD R159, R178.reuse, 0x4, R157 ;  /* 0x00000004b29f7824 */ /* 0x040fe200078e029d */
[-C--:B------:R-:W-:Y:S02]  /*52b0*/  LEA R46, P2, R131, R184.reuse, 0x1 ;  /* 0x000000b8832e7211 */ /* 0x080fe400078408ff */
[----:B------:R-:W-:Y:S02]  /*52c0*/  LEA R54, P3, R139, R184, 0x1 ;  /* 0x000000b88b367211 */ /* 0x000fe400078608ff */
[----:B------:R-:W-:Y:S02]  /*52d0*/  LEA R161, R178, R159, 0x2 ;  /* 0x0000009fb2a17211 */ /* 0x000fe400078e10ff */
[----:B------:R-:W-:-:S02]  /*52e0*/  LEA.HI.X.SX32 R39, R59, R204, 0x1, P1 ;  /* 0x000000cc3b277211 */ /* 0x000fc400008f0eff */
        /* <DEDUP_REMOVED lines=8> */
[----:B------:R-:W-:-:S02]  /*5370*/  LEA.HI.X.SX32 R45, R129, R204, 0x1, P1 ;  /* 0x000000cc812d7211 */ /* 0x000fc400008f0eff */
[-C--:B------:R-:W-:Y:S02]  /*5380*/  LEA.HI.X.SX32 R53, R137, R204.reuse, 0x1, P2 ;  /* 0x000000cc89357211 */ /* 0x080fe400010f0eff */
[C---:B------:R-:W-:Y:S02]  /*5390*/  LEA R169, R178.reuse, R167, 0x2 ;  /* 0x000000a7b2a97211 */ /* 0x040fe400078e10ff */
[----:B------:R-:W-:Y:S02]  /*53a0*/  LEA.HI.X.SX32 R125, R145, R204, 0x1, P3 ;  /* 0x000000cc917d7211 */ /* 0x000fe400018f0eff */
[-C--:B------:R-:W-:Y:S01]  /*53b0*/  LEA R50, P1, R135, R184.reuse, 0x1 ;  /* 0x000000b887327211 */ /* 0x080fe200078208ff */
[----:B------:R-:W-:Y:S01]  /*53c0*/  IMAD R171, R178, 0x4, R169 ;  /* 0x00000004b2ab7824 */ /* 0x000fe200078e02a9 */
[-C--:B------:R-:W-:Y:S02]  /*53d0*/  LEA R58, P2, R143, R184.reuse, 0x1 ;  /* 0x000000b88f3a7211 */ /* 0x080fe400078408ff */
[----:B------:R-:W-:-:S02]  /*53e0*/  LEA R130, P3, R155, R184, 0x1 ;  /* 0x000000b89b827211 */ /* 0x000fc400078608ff */
[C---:B------:R-:W-:Y:S02]  /*53f0*/  LEA R173, R178.reuse, R171, 0x2 ;  /* 0x000000abb2ad7211 */ /* 0x040fe400078e10ff */
[-C--:B------:R-:W-:Y:S02]  /*5400*/  LEA.HI.X.SX32 R51, R135, R204.reuse, 0x1, P1 ;  /* 0x000000cc87337211 */ /* 0x080fe400008f0eff */
[-C--:B------:R-:W-:Y:S01]  /*5410*/  LEA.HI.X.SX32 R59, R143, R204.reuse, 0x1, P2 ;  /* 0x000000cc8f3b7211 */ /* 0x080fe200010f0eff */
[C---:B------:R-:W-:Y:S01]  /*5420*/  IMAD R175, R178.reuse, 0x4, R173 ;  /* 0x00000004b2af7824 */ /* 0x040fe200078e02ad */
[----:B------:R-:W-:Y:S02]  /*5430*/  LEA.HI.X.SX32 R131, R155, R204, 0x1, P3 ;  /* 0x000000cc9b837211 */ /* 0x000fe400018f0eff */
[----:B------:R-:W-:Y:S02]  /*5440*/  LEA R56, P1, R141, R184, 0x1 ;  /* 0x000000b88d387211 */ /* 0x000fe400078208ff */
[----:B------:R-:W-:-:S02]  /*5450*/  LEA R177, R178, R175, 0x2 ;  /* 0x000000afb2b17211 */ /* 0x000fc400078e10ff */
[-C--:B------:R-:W-:Y:S02]  /*5460*/  LEA R128, P2, R153, R184.reuse, 0x1 ;  /* 0x000000b899807211 */ /* 0x080fe400078408ff */
[----:B------:R-:W-:Y:S01]  /*5470*/  LEA R136, P3, R161, R184, 0x1 ;  /* 0x000000b8a1887211 */ /* 0x000fe200078608ff */
[----:B------:R-:W-:Y:S01]  /*5480*/  IMAD R179, R178, 0x4, R177 ;  /* 0x00000004b2b37824 */ /* 0x000fe200078e02b1 */
[-C--:B------:R-:W-:Y:S02]  /*5490*/  LEA.HI.X.SX32 R57, R141, R204.reuse, 0x1, P1 ;  /* 0x000000cc8d397211 */ /* 0x080fe400008f0eff */
[-C--:B------:R-:W-:Y:S02]  /*54a0*/  LEA.HI.X.SX32 R129, R153, R204.reuse, 0x1, P2 ;  /* 0x000000cc99817211 */ /* 0x080fe400010f0eff */
[----:B------:R-:W-:Y:S02]  /*54b0*/  LEA.HI.X.SX32 R137, R161, R204, 0x1, P3 ;  /* 0x000000cca1897211 */ /* 0x000fe400018f0eff */
[----:B------:R-:W-:-:S02]  /*54c0*/  LEA R126, P1, R147, R184, 0x1 ;  /* 0x000000b8937e7211 */ /* 0x000fc400078208ff */
[----:B------:R-:W-:Y:S02]  /*54d0*/  LEA R134, P2, R159, R184, 0x1 ;  /* 0x000000b89f867211 */ /* 0x000fe400078408ff */
[C---:B------:R-:W-:Y:S02]  /*54e0*/  LEA R161, R178.reuse, R179, 0x2 ;  /* 0x000000b3b2a17211 */ /* 0x040fe400078e10ff */
[-C--:B------:R-:W-:Y:S02]  /*54f0*/  LEA.HI.X.SX32 R127, R147, R204.reuse, 0x1, P1 ;  /* 0x000000cc937f7211 */ /* 0x080fe400008f0eff */
[----:B------:R-:W-:Y:S01]  /*5500*/  LEA.HI.X.SX32 R135, R159, R204, 0x1, P2 ;  /* 0x000000cc9f877211 */ /* 0x000fe200010f0eff */
[----:B------:R-:W-:Y:S01]  /*5510*/  IMAD R181, R178, 0x4, R161 ;  /* 0x00000004b2b57824 */ /* 0x000fe200078e02a1 */
[-C--:B------:R-:W-:Y:S02]  /*5520*/  LEA R132, P1, R157, R184.reuse, 0x1 ;  /* 0x000000b89d847211 */ /* 0x080fe400078208ff */
[----:B------:R-:W-:-:S02]  /*5530*/  LEA R140, P2, R165, R184, 0x1 ;  /* 0x000000b8a58c7211 */ /* 0x000fc400078408ff */
[-C--:B------:R-:W-:Y:S02]  /*5540*/  LEA.HI.X.SX32 R133, R157, R204.reuse, 0x1, P1 ;  /* 0x000000cc9d857211 */ /* 0x080fe400008f0eff */
[----:B------:R-:W-:Y:S02]  /*5550*/  LEA.HI.X.SX32 R141, R165, R204, 0x1, P2 ;  /* 0x000000cca58d7211 */ /* 0x000fe400010f0eff */
[-C--:B------:R-:W-:Y:S02]  /*5560*/  LEA R138, P1, R163, R184.reuse, 0x1 ;  /* 0x000000b8a38a7211 */ /* 0x080fe400078208ff */
[----:B------:R-:W-:Y:S02]  /*5570*/  LEA R142, P3, R167, R184, 0x1 ;  /* 0x000000b8a78e7211 */ /* 0x000fe400078608ff */
[----:B------:R-:W-:Y:S02]  /*5580*/  LEA R165, R178, R181, 0x2 ;  /* 0x000000b5b2a57211 */ /* 0x000fe400078e10ff */
[----:B------:R-:W-:-:S02]  /*5590*/  LEA.HI.X.SX32 R139, R163, R204, 0x1, P1 ;  /* 0x000000cca38b7211 */ /* 0x000fc400008f0eff */
[----:B------:R-:W-:Y:S01]  /*55a0*/  LEA.HI.X.SX32 R143, R167, R204, 0x1, P3 ;  /* 0x000000cca78f7211 */ /* 0x000fe200018f0eff */
[C---:B------:R-:W-:Y:S01]  /*55b0*/  IMAD R167, R178.reuse, 0x4, R165 ;  /* 0x00000004b2a77824 */ /* 0x040fe200078e02a5 */
[-C--:B------:R-:W-:Y:S02]  /*55c0*/  LEA R144, P1, R169, R184.reuse, 0x1 ;  /* 0x000000b8a9907211 */ /* 0x080fe400078208ff */
[----:B------:R-:W-:Y:S02]  /*55d0*/  LEA R146, P2, R171, R184, 0x1 ;  /* 0x000000b8ab927211 */ /* 0x000fe400078408ff */
[-C--:B------:R-:W-:Y:S02]  /*55e0*/  LEA.HI.X.SX32 R145, R169, R204.reuse, 0x1, P1 ;  /* 0x000000cca9917211 */ /* 0x080fe400008f0eff */
[----:B------:R-:W-:Y:S02]  /*55f0*/  LEA R169, R178, R167, 0x2 ;  /* 0x000000a7b2a97211 */ /* 0x000fe400078e10ff */
[----:B------:R-:W-:-:S02]  /*5600*/  LEA.HI.X.SX32 R147, R171, R204, 0x1, P2 ;  /* 0x000000ccab937211 */ /* 0x000fc400010f0eff */
[-C--:B------:R-:W-:Y:S01]  /*5610*/  LEA R152, P3, R173, R184.reuse, 0x1 ;  /* 0x000000b8ad987211 */ /* 0x080fe200078608ff */
[C---:B------:R-:W-:Y:S01]  /*5620*/  IMAD R171, R178.reuse, 0x4, R169 ;  /* 0x00000004b2ab7824 */ /* 0x040fe200078e02a9 */
[----:B------:R-:W-:Y:S02]  /*5630*/  LEA R154, P1, R175, R184, 0x1 ;  /* 0x000000b8af9a7211 */ /* 0x000fe400078208ff */
[-C--:B------:R-:W-:Y:S02]  /*5640*/  LEA.HI.X.SX32 R153, R173, R204.reuse, 0x1, P3 ;  /* 0x000000ccad997211 */ /* 0x080fe400018f0eff */
[C---:B------:R-:W-:Y:S02]  /*5650*/  LEA R173, R178.reuse, R171, 0x2 ;  /* 0x000000abb2ad7211 */ /* 0x040fe400078e10ff */
[----:B------:R-:W-:Y:S02]  /*5660*/  LEA.HI.X.SX32 R155, R175, R204, 0x1, P1 ;  /* 0x000000ccaf9b7211 */ /* 0x000fe400008f0eff */
[-C--:B------:R-:W-:Y:S01]  /*5670*/  LEA R156, P2, R177, R184.reuse, 0x1 ;  /* 0x000000b8b19c7211 */ /* 0x080fe200078408ff */
[----:B------:R-:W-:Y:S01]  /*5680*/  IMAD R175, R178, 0x4, R173 ;  /* 0x00000004b2af7824 */ /* 0x000fe200078e02ad */
[----:B------:R-:W-:-:S02]  /*5690*/  LEA R158, P3, R179, R184, 0x1 ;  /* 0x000000b8b39e7211 */ /* 0x000fc400078608ff */
[-C--:B------:R-:W-:Y:S02]  /*56a0*/  LEA.HI.X.SX32 R157, R177, R204.reuse, 0x1, P2 ;  /* 0x000000ccb19d7211 */ /* 0x080fe400010f0eff */
[C---:B------:R-:W-:Y:S02]  /*56b0*/  LEA R177, R178.reuse, R175, 0x2 ;  /* 0x000000afb2b17211 */ /* 0x040fe400078e10ff */
[----:B------:R-:W-:Y:S02]  /*56c0*/  LEA.HI.X.SX32 R159, R179, R204, 0x1, P3 ;  /* 0x000000ccb39f7211 */ /* 0x000fe400018f0eff */
[-C--:B------:R-:W-:Y:S01]  /*56d0*/  LEA R162, P2, R181, R184.reuse, 0x1 ;  /* 0x000000b8b5a27211 */ /* 0x080fe200078408ff */
[----:B------:R-:W-:Y:S01]  /*56e0*/  IMAD R179, R178, 0x4, R177 ;  /* 0x00000004b2b37824 */ /* 0x000fe200078e02b1 */
[-C--:B------:R-:W-:Y:S02]  /*56f0*/  LEA R160, P1, R161, R184.reuse, 0x1 ;  /* 0x000000b8a1a07211 */ /* 0x080fe400078208ff */
[----:B------:R-:W-:-:S02]  /*5700*/  LEA R164, P3, R165, R184, 0x1 ;  /* 0x000000b8a5a47211 */ /* 0x000fc400078608ff */
[-C--:B------:R-:W-:Y:S02]  /*5710*/  LEA.HI.X.SX32 R163, R181, R204.reuse, 0x1, P2 ;  /* 0x000000ccb5a37211 */ /* 0x080fe400010f0eff */
[C---:B------:R-:W-:Y:S02]  /*5720*/  LEA R181, R178.reuse, R179, 0x2 ;  /* 0x000000b3b2b57211 */ /* 0x040fe400078e10ff */
[-C--:B------:R-:W-:Y:S02]  /*5730*/  LEA.HI.X.SX32 R161, R161, R204.reuse, 0x1, P1 ;  /* 0x000000cca1a17211 */ /* 0x080fe400008f0eff */
[----:B------:R-:W-:Y:S01]  /*5740*/  LEA.HI.X.SX32 R165, R165, R204, 0x1, P3 ;  /* 0x000000cca5a57211 */ /* 0x000fe200018f0eff */
[----:B------:R-:W-:Y:S01]  /*5750*/  IMAD R183, R178, 0x4, R181 ;  /* 0x00000004b2b77824 */ /* 0x000fe200078e02b5 */
[-C--:B------:R-:W-:Y:S02]  /*5760*/  LEA R166, P1, R167, R184.reuse, 0x1 ;  /* 0x000000b8a7a67211 */ /* 0x080fe400078208ff */
[----:B------:R-:W-:-:S02]  /*5770*/  LEA R168, P2, R169, R184, 0x1 ;  /* 0x000000b8a9a87211 */ /* 0x000fc400078408ff */
[----:B------:R-:W-:Y:S02]  /*5780*/  LEA R170, P3, R171, R184, 0x1 ;  /* 0x000000b8abaa7211 */ /* 0x000fe400078608ff */
[-C--:B------:R-:W-:Y:S02]  /*5790*/  LEA.HI.X.SX32 R167, R167, R204.reuse, 0x1, P1 ;  /* 0x000000cca7a77211 */ /* 0x080fe400008f0eff */
[-C--:B------:R-:W-:Y:S02]  /*57a0*/  LEA.HI.X.SX32 R169, R169, R204.reuse, 0x1, P2 ;  /* 0x000000cca9a97211 */ /* 0x080fe400010f0eff */
[----:B------:R-:W-:Y:S02]  /*57b0*/  LEA.HI.X.SX32 R171, R171, R204, 0x1, P3 ;  /* 0x000000ccabab7211 */ /* 0x000fe400018f0eff */
[-C--:B------:R-:W-:Y:S02]  /*57c0*/  LEA R172, P1, R173, R184.reuse, 0x1 ;  /* 0x000000b8adac7211 */ /* 0x080fe400078208ff */
[----:B------:R-:W-:-:S02]  /*57d0*/  LEA R174, P2, R175, R184, 0x1 ;  /* 0x000000b8afae7211 */ /* 0x000fc400078408ff */
[----:B------:R-:W-:Y:S02]  /*57e0*/  LEA R176, P3, R177, R184, 0x1 ;  /* 0x000000b8b1b07211 */ /* 0x000fe400078608ff */
[----:B------:R-:W-:Y:S02]  /*57f0*/  LEA R185, R178, R183, 0x2 ;  /* 0x000000b7b2b97211 */ /* 0x000fe400078e10ff */
[-C--:B------:R-:W-:Y:S02]  /*5800*/  LEA.HI.X.SX32 R173, R173, R204.reuse, 0x1, P1 ;  /* 0x000000ccadad7211 */ /* 0x080fe400008f0eff */
[-C--:B------:R-:W-:Y:S02]  /*5810*/  LEA.HI.X.SX32 R175, R175, R204.reuse, 0x1, P2 ;  /* 0x000000ccafaf7211 */ /* 0x080fe400010f0eff */
[----:B------:R-:W-:Y:S02]  /*5820*/  LEA.HI.X.SX32 R177, R177, R204, 0x1, P3 ;  /* 0x000000ccb1b17211 */ /* 0x000fe400018f0eff */
[----:B------:R-:W-:-:S02]  /*5830*/  LEA R178, P1, R179, R184, 0x1 ;  /* 0x000000b8b3b27211 */ /* 0x000fc400078208ff */
[-C--:B------:R-:W-:Y:S02]  /*5840*/  LEA R180, P2, R181, R184.reuse, 0x1 ;  /* 0x000000b8b5b47211 */ /* 0x080fe400078408ff */
[-C--:B------:R-:W-:Y:S02]  /*5850*/  LEA R182, P3, R183, R184.reuse, 0x1 ;  /* 0x000000b8b7b67211 */ /* 0x080fe400078608ff */
[----:B------:R-:W-:Y:S02]  /*5860*/  LEA R184, P4, R185, R184, 0x1 ;  /* 0x000000b8b9b87211 */ /* 0x000fe400078808ff */
[-C--:B------:R-:W-:Y:S02]  /*5870*/  LEA.HI.X.SX32 R179, R179, R204.reuse, 0x1, P1 ;  /* 0x000000ccb3b37211 */ /* 0x080fe400008f0eff */
[-C--:B------:R-:W-:Y:S02]  /*5880*/  LEA.HI.X.SX32 R181, R181, R204.reuse, 0x1, P2 ;  /* 0x000000ccb5b57211 */ /* 0x080fe400010f0eff */
[----:B------:R-:W-:-:S02]  /*5890*/  LEA.HI.X.SX32 R183, R183, R204, 0x1, P3 ;  /* 0x000000ccb7b77211 */ /* 0x000fc400018f0eff */
[----:B------:R-:W-:Y:S02]  /*58a0*/  LEA.HI.X.SX32 R185, R185, R204, 0x1, P4 ;  /* 0x000000ccb9b97211 */ /* 0x000fe400020f0eff */
[----:B------:R-:W-:Y:S01]  /*58b0*/  MOV R204, R85 ;  /* 0x0000005500cc7202 */ /* 0x000fe20000000f00 */
[C---:B------:R-:W-:Y:S01]  /*58c0*/  FMUL R85, R206.reuse, 8388608 ;  /* 0x4b000000ce557820 */ /* 0x040fe20000400000 */
[----:B------:R-:W-:Y:S02]  /*58d0*/  FSETP.GEU.AND P3, PT, R206, 1.175494350822287508e-38, PT ;  /* 0x00800000ce00780b */ /* 0x000fe40003f6e000 */
[----:B------:R-:W-:Y:S02]  /*58e0*/  FSETP.GT.AND P1, PT, |R224|, 8.50705917302346158658e+37, PT ;  /* 0x7e800000e000780b */ /* 0x000fe40003f24200 */
[----:B------:R-:W-:Y:S02]  /*58f0*/  FSEL R7, R85, R206, !P3 ;  /* 0x000000ce55077208 */ /* 0x000fe40005800000 */
[----:B------:R-:W-:-:S02]  /*5900*/  FSEL R94, RZ, -23, P3 ;  /* 0xc1b80000ff5e7808 */ /* 0x000fc40001800000 */
[C---:B------:R-:W-:Y:S02]  /*5910*/  FSETP.GEU.AND P3, PT, |R224|.reuse, 1.175494350822287508e-38, PT ;  /* 0x00800000e000780b */ /* 0x040fe40003f6e200 */
[----:B------:R-:W-:Y:S02]  /*5920*/  MOV R91, R95 ;  /* 0x0000005f005b7202 */ /* 0x000fe40000000f00 */
[----:B------:R-:W-:Y:S02]  /*5930*/  FSEL R19, R19, R224, !P5 ;  /* 0x000000e013137208 */ /* 0x000fe40006800000 */
[----:B------:R-:W-:Y:S01]  /*5940*/  MOV R96, R99 ;  /* 0x0000006300607202 */ /* 0x000fe20000000f00 */
[----:B------:R-:W-:Y:S01]  /*5950*/  @P1 FMUL R224, R224, 0.25 ;  /* 0x3e800000e0e01820 */ /* 0x000fe20000400000 */
[----:B------:R-:W-:Y:S01]  /*5960*/  FSETP.GEU.AND P2, PT, R83, 1.175494350822287508e-38, PT ;  /* 0x008000005300780b */ /* 0x000fe20003f4e000 */
[----:B------:R-:W-:Y:S01]  /*5970*/  @P1 FMUL R111, R111, 0.25 ;  /* 0x3e8000006f6f1820 */ /* 0x000fe20000400000 */
[----:B------:R-:W-:Y:S01]  /*5980*/  MOV R225, R105 ;  /* 0x0000006900e17202 */ /* 0x000fe20000000f00 */
[----:B------:R-:W-:Y:S01]  /*5990*/  @P1 FMUL R110, R110, 0.25 ;  /* 0x3e8000006e6e1820 */ /* 0x000fe20000400000 */
[----:B------:R-:W-:Y:S01]  /*59a0*/  FSEL R6, R14, R83, !P2 ;  /* 0x000000530e067208 */ /* 0x000fe20005000000 */
[----:B------:R-:W-:Y:S01]  /*59b0*/  @P1 FMUL R107, R107, 0.25 ;  /* 0x3e8000006b6b1820 */ /* 0x000fe20000400000 */
[----:B------:R-:W-:Y:S01]  /*59c0*/  FSEL R95, RZ, -23, P2 ;  /* 0xc1b80000ff5f7808 */ /* 0x000fe20001000000 */
[----:B------:R-:W-:Y:S01]  /*59d0*/  @P1 FMUL R106, R106, 0.25 ;  /* 0x3e8000006a6a1820 */ /* 0x000fe20000400000 */
[----:B------:R-:W-:Y:S01]  /*59e0*/  FSETP.GT.AND P2, PT, |R215|, 8.50705917302346158658e+37, PT ;  /* 0x7e800000d700780b */ /* 0x000fe20003f44200 */
[----:B------:R-:W-:Y:S01]  /*59f0*/  @P1 FMUL R103, R103, 0.25 ;  /* 0x3e80000067671820 */ /* 0x000fe20000400000 */
[----:B------:R-:W-:Y:S01]  /*5a00*/  FSETP.GEU.AND P4, PT, R215, 1.175494350822287508e-38, PT ;  /* 0x00800000d700780b */ /* 0x000fe20003f8e000 */
[----:B------:R-:W-:Y:S01]  /*5a10*/  @P1 FMUL R102, R102, 0.25 ;  /* 0x3e80000066661820 */ /* 0x000fe20000400000 */
[----:B------:R-:W-:Y:S01]  /*5a20*/  IADD3 R205, R6, -0x3f3504f3, RZ ;  /* 0xc0cafb0d06cd7810 */ /* 0x000fe20007ffe0ff */
[----:B------:R-:W-:Y:S01]  /*5a30*/  @P1 FMUL R96, R96, 0.25 ;  /* 0x3e80000060601820 */ /* 0x000fe20000400000 */
[----:B------:R-:W-:Y:S01]  /*5a40*/  IADD3 R84, R7, -0x3f3504f3, RZ ;  /* 0xc0cafb0d07547810 */ /* 0x000fe20007ffe0ff */
[----:B------:R-:W-:Y:S01]  /*5a50*/  @P1 FMUL R226, R226, 0.25 ;  /* 0x3e800000e2e21820 */ /* 0x000fe20000400000 */
[----:B------:R-:W-:Y:S01]  /*5a60*/  IADD3 R86, R19, -0x3f3504f3, RZ ;  /* 0xc0cafb0d13567810 */ /* 0x000fe20007ffe0ff */
[----:B------:R-:W-:Y:S01]  /*5a70*/  @P1 FMUL R91, R91, 0.25 ;  /* 0x3e8000005b5b1820 */ /* 0x000fe20000400000 */
[----:B------:R-:W-:Y:S01]  /*5a80*/  MOV R207, R88 ;  /* 0x0000005800cf7202 */ /* 0x000fe20000000f00 */
[----:B------:R-:W-:Y:S01]  /*5a90*/  @P1 FMUL R222, R222, 0.25 ;  /* 0x3e800000dede1820 */ /* 0x000fe20000400000 */
[----:B------:R-:W-:Y:S01]  /*5aa0*/  MOV R219, R97 ;  /* 0x0000006100db7202 */ /* 0x000fe20000000f00 */
[----:B------:R-:W-:Y:S01]  /*5ab0*/  @P1 FMUL R218, R218, 0.25 ;  /* 0x3e800000dada1820 */ /* 0x000fe20000400000 */
[----:B------:R-:W-:Y:S01]  /*5ac0*/  MOV R221, R101 ;  /* 0x0000006500dd7202 */ /* 0x000fe20000000f00 */
[----:B------:R-:W-:Y:S01]  /*5ad0*/  @P1 FMUL R216, R216, 0.25 ;  /* 0x3e800000d8d81820 */ /* 0x000fe20000400000 */
[----:B------:R-:W-:Y:S01]  /*5ae0*/  LOP3.LUT R205, R205, 0xff800000, RZ, 0xc0, !PT ;  /* 0xff800000cdcd7812 */ /* 0x000fe200078ec0ff */
[----:B------:R-:W-:Y:S01]  /*5af0*/  @P1 FMUL R213, R213, 0.25 ;  /* 0x3e800000d5d51820 */ /* 0x000fe20000400000 */
[----:B------:R-:W-:Y:S01]  /*5b00*/  LOP3.LUT R84, R84, 0xff800000, RZ, 0xc0, !PT ;  /* 0xff80000054547812 */ /* 0x000fe200078ec0ff */
[----:B------:R-:W-:Y:S01]  /*5b10*/  @P1 FMUL R209, R209, 0.25 ;  /* 0x3e800000d1d11820 */ /* 0x000fe20000400000 */
[----:B------:R-:W-:Y:S01]  /*5b20*/  LOP3.LUT R86, R86, 0xff800000, RZ, 0xc0, !PT ;  /* 0xff80000056567812 */ /* 0x000fe200078ec0ff */
[----:B------:R-:W-:Y:S01]  /*5b30*/  @!P3 FMUL R224, R224, 16777216 ;  /* 0x4b800000e0e0b820 */ /* 0x000fe20000400000 */
[----:B------:R0:W-:Y:S01]  /*5b40*/  I2F R88, R205 ;  /* 0x000000cd00587306 */ /* 0x0001e20000201400 */
[----:B------:R-:W-:Y:S01]  /*5b50*/  @P1 FMUL R208, R208, 0.25 ;  /* 0x3e800000d0d01820 */ /* 0x000fe20000400000 */
[----:B------:R-:W-:Y:S01]  /*5b60*/  FSEL R92, RZ, -23, P4 ;  /* 0xc1b80000ff5c7808 */ /* 0x000fe20002000000 */
[----:B------:R-:W-:Y:S01]  /*5b70*/  @P1 FMUL R210, R210, 0.25 ;  /* 0x3e800000d2d21820 */ /* 0x000fe20000400000 */
[----:B------:R-:W-:Y:S01]  /*5b80*/  FSETP.GT.AND P1, PT, |R206|, 8.50705917302346158658e+37, PT ;  /* 0x7e800000ce00780b */ /* 0x000fe20003f24200 */
[----:B------:R-:W-:Y:S01]  /*5b90*/  FMUL R14, R215, 8388608 ;  /* 0x4b000000d70e7820 */ /* 0x000fe20000400000 */
[----:B------:R-:W-:Y:S01]  /*5ba0*/  FSEL R93, RZ, -23, P5 ;  /* 0xc1b80000ff5d7808 */ /* 0x000fe20002800000 */
[----:B------:R-:W-:Y:S01]  /*5bb0*/  @!P3 FMUL R111, R111, 16777216 ;  /* 0x4b8000006f6fb820 */ /* 0x000fe20000400000 */
[----:B------:R-:W1:Y:S01]  /*5bc0*/  MUFU.RCP R105, R224 ;  /* 0x000000e000697308 */ /* 0x000e620000001000 */
[----:B------:R-:W-:Y:S01]  /*5bd0*/  @!P3 FMUL R110, R110, 16777216 ;  /* 0x4b8000006e6eb820 */ /* 0x000fe20000400000 */
[----:B------:R-:W-:Y:S01]  /*5be0*/  FSEL R14, R14, R215, !P4 ;  /* 0x000000d70e0e7208 */ /* 0x000fe20006000000 */
[----:B------:R-:W-:Y:S01]  /*5bf0*/  @!P3 FMUL R107, R107, 16777216 ;  /* 0x4b8000006b6bb820 */ /* 0x000fe20000400000 */
[----:B0-----:R-:W-:Y:S01]  /*5c00*/  IADD3 R205, R6, -R205, RZ ;  /* 0x800000cd06cd7210 */ /* 0x001fe20007ffe0ff */
[----:B------:R-:W-:Y:S01]  /*5c10*/  @!P3 FMUL R106, R106, 16777216 ;  /* 0x4b8000006a6ab820 */ /* 0x000fe20000400000 */
[----:B------:R-:W-:Y:S01]  /*5c20*/  IADD3 R85, R14, -0x3f3504f3, RZ ;  /* 0xc0cafb0d0e557810 */ /* 0x000fe20007ffe0ff */
[----:B------:R-:W-:Y:S01]  /*5c30*/  @!P3 FMUL R103, R103, 16777216 ;  /* 0x4b8000006767b820 */ /* 0x000fe20000400000 */
[----:B------:R0:W2:Y:S01]  /*5c40*/  I2F R87, R84 ;  /* 0x0000005400577306 */ /* 0x0000a20000201400 */
[----:B------:R-:W-:Y:S01]  /*5c50*/  @!P3 FMUL R102, R102, 16777216 ;  /* 0x4b8000006666b820 */ /* 0x000fe20000400000 */
[----:B------:R-:W-:Y:S01]  /*5c60*/  LOP3.LUT R85, R85, 0xff800000, RZ, 0xc0, !PT ;  /* 0xff80000055557812 */ /* 0x000fe200078ec0ff */
[----:B------:R-:W-:Y:S01]  /*5c70*/  @!P3 FMUL R96, R96, 16777216 ;  /* 0x4b8000006060b820 */ /* 0x000fe20000400000 */
[----:B------:R-:W-:Y:S01]  /*5c80*/  ISETP.GE.U32.AND P4, PT, R6, 0x7f800000, PT ;  /* 0x7f8000000600780c */ /* 0x000fe20003f86070 */
[----:B------:R-:W-:Y:S01]  /*5c90*/  @!P3 FMUL R226, R226, 16777216 ;  /* 0x4b800000e2e2b820 */ /* 0x000fe20000400000 */
[----:B------:R-:W-:Y:S01]  /*5ca0*/  ISETP.GE.U32.AND P5, PT, R7, 0x7f800000, PT ;  /* 0x7f8000000700780c */ /* 0x000fe20003fa6070 */
[----:B------:R-:W-:Y:S01]  /*5cb0*/  @!P3 FMUL R91, R91, 16777216 ;  /* 0x4b8000005b5bb820 */ /* 0x000fe20000400000 */
[----:B------:R-:W3:Y:S01]  /*5cc0*/  I2F R89, R85 ;  /* 0x0000005500597306 */ /* 0x000ee20000201400 */
[----:B------:R-:W-:Y:S01]  /*5cd0*/  @!P3 FMUL R222, R222, 16777216 ;  /* 0x4b800000dedeb820 */ /* 0x000fe20000400000 */
[----:B0-----:R-:W-:Y:S01]  /*5ce0*/  IADD3 R84, R7, -R84, RZ ;  /* 0x8000005407547210 */ /* 0x001fe20007ffe0ff */
[----:B------:R-:W-:-:S02]  /*5cf0*/  @!P3 FMUL R218, R218, 16777216 ;  /* 0x4b800000dadab820 */ /* 0x000fc40000400000 */
[----:B------:R-:W-:Y:S02]  /*5d00*/  @!P3 FMUL R216, R216, 16777216 ;  /* 0x4b800000d8d8b820 */ /* 0x000fe40000400000 */
[----:B------:R-:W-:Y:S01]  /*5d10*/  @!P3 FMUL R213, R213, 16777216 ;  /* 0x4b800000d5d5b820 */ /* 0x000fe20000400000 */
[----:B------:R0:W4:Y:S01]  /*5d20*/  I2F R90, R86 ;  /* 0x00000056005a7306 */ /* 0x0001220000201400 */
[----:B------:R-:W-:Y:S02]  /*5d30*/  @!P3 FMUL R209, R209, 16777216 ;  /* 0x4b800000d1d1b820 */ /* 0x000fe40000400000 */
[----:B------:R-:W-:Y:S02]  /*5d40*/  @!P3 FMUL R208, R208, 16777216 ;  /* 0x4b800000d0d0b820 */ /* 0x000fe40000400000 */
[----:B------:R-:W-:Y:S01]  /*5d50*/  @!P3 FMUL R210, R210, 16777216 ;  /* 0x4b800000d2d2b820 */ /* 0x000fe20000400000 */
[C---:B------:R-:W-:Y:S01]  /*5d60*/  FSETP.GEU.AND P3, PT, |R215|.reuse, 1.175494350822287508e-38, PT ;  /* 0x00800000d700780b */ /* 0x040fe20003f6e200 */
[----:B------:R-:W-:-:S02]  /*5d70*/  @P2 FMUL R215, R215, 0.25 ;  /* 0x3e800000d7d72820 */ /* 0x000fc40000400000 */
[----:B------:R-:W-:Y:S01]  /*5d80*/  @P2 FMUL R109, R109, 0.25 ;  /* 0x3e8000006d6d2820 */ /* 0x000fe20000400000 */
[----:B0-----:R-:W-:Y:S01]  /*5d90*/  IADD3 R86, R19, -R86, RZ ;  /* 0x8000005613567210 */ /* 0x001fe20007ffe0ff */
[----:B------:R-:W-:Y:S02]  /*5da0*/  @P2 FMUL R108, R108, 0.25 ;  /* 0x3e8000006c6c2820 */ /* 0x000fe40000400000 */
[----:B------:R-:W-:Y:S02]  /*5db0*/  @P2 FMUL R225, R225, 0.25 ;  /* 0x3e800000e1e12820 */ /* 0x000fe40000400000 */
[----:B------:R-:W-:Y:S02]  /*5dc0*/  @P2 FMUL R223, R223, 0.25 ;  /* 0x3e800000dfdf2820 */ /* 0x000fe40000400000 */
[----:B------:R-:W-:Y:S02]  /*5dd0*/  @P2 FMUL R221, R221, 0.25 ;  /* 0x3e800000dddd2820 */ /* 0x000fe40000400000 */
[----:B------:R-:W-:-:S02]  /*5de0*/  @!P3 FMUL R215, R215, 16777216 ;  /* 0x4b800000d7d7b820 */ /* 0x000fc40000400000 */
[----:B------:R-:W-:Y:S02]  /*5df0*/  @P2 FMUL R220, R220, 0.25 ;  /* 0x3e800000dcdc2820 */ /* 0x000fe40000400000 */
[----:B------:R-:W-:Y:S02]  /*5e00*/  @P2 FMUL R219, R219, 0.25 ;  /* 0x3e800000dbdb2820 */ /* 0x000fe40000400000 */
[----:B------:R-:W-:Y:S02]  /*5e10*/  @P2 FMUL R217, R217, 0.25 ;  /* 0x3e800000d9d92820 */ /* 0x000fe40000400000 */
[----:B------:R-:W-:Y:S02]  /*5e20*/  @P2 FMUL R211, R211, 0.25 ;  /* 0x3e800000d3d32820 */ /* 0x000fe40000400000 */
[----:B------:R-:W-:Y:S02]  /*5e30*/  @P2 FMUL R212, R212, 0.25 ;  /* 0x3e800000d4d42820 */ /* 0x000fe40000400000 */
[----:B------:R-:W-:-:S02]  /*5e40*/  @P2 FMUL R214, R214, 0.25 ;  /* 0x3e800000d6d62820 */ /* 0x000fc40000400000 */
[----:B------:R-:W-:Y:S02]  /*5e50*/  @P2 FMUL R207, R207, 0.25 ;  /* 0x3e800000cfcf2820 */ /* 0x000fe40000400000 */
[----:B------:R-:W-:Y:S02]  /*5e60*/  @P2 FMUL R204, R204, 0.25 ;  /* 0x3e800000cccc2820 */ /* 0x000fe40000400000 */
[----:B------:R-:W-:Y:S02]  /*5e70*/  @P2 FMUL R82, R82, 0.25 ;  /* 0x3e80000052522820 */ /* 0x000fe40000400000 */
[----:B------:R-:W-:Y:S02]  /*5e80*/  @P2 FMUL R81, R81, 0.25 ;  /* 0x3e80000051512820 */ /* 0x000fe40000400000 */
[----:B------:R-:W-:Y:S01]  /*5e90*/  @P2 FMUL R80, R80, 0.25 ;  /* 0x3e80000050502820 */ /* 0x000fe20000400000 */
[----:B------:R-:W-:Y:S01]  /*5ea0*/  FSETP.GT.AND P2, PT, |R83|, 8.50705917302346158658e+37, PT ;  /* 0x7e8000005300780b */ /* 0x000fe20003f44200 */
[----:B-1----:R-:W-:-:S02]  /*5eb0*/  FMUL R99, R105, R106 ;  /* 0x0000006a69637220 */ /* 0x002fc40000400000 */
[----:B------:R-:W-:Y:S02]  /*5ec0*/  FMUL R106, R105, R216 ;  /* 0x000000d8696a7220 */ /* 0x000fe40000400000 */
[----:B------:R-:W0:Y:S01]  /*5ed0*/  MUFU.RCP R216, R215 ;  /* 0x000000d700d87308 */ /* 0x000e220000001000 */
[----:B------:R-:W-:Y:S02]  /*5ee0*/  @!P3 FMUL R109, R109, 16777216 ;  /* 0x4b8000006d6db820 */ /* 0x000fe40000400000 */
[----:B------:R-:W-:Y:S02]  /*5ef0*/  @!P3 FMUL R108, R108, 16777216 ;  /* 0x4b8000006c6cb820 */ /* 0x000fe40000400000 */
[----:B------:R-:W-:Y:S02]  /*5f00*/  @!P3 FMUL R225, R225, 16777216 ;  /* 0x4b800000e1e1b820 */ /* 0x000fe40000400000 */
[----:B------:R-:W-:Y:S02]  /*5f10*/  @!P3 FMUL R223, R223, 16777216 ;  /* 0x4b800000dfdfb820 */ /* 0x000fe40000400000 */
[----:B------:R-:W-:-:S02]  /*5f20*/  @!P3 FMUL R221, R221, 16777216 ;  /* 0x4b800000ddddb820 */ /* 0x000fc40000400000 */
[----:B------:R-:W-:Y:S02]  /*5f30*/  @!P3 FMUL R220, R220, 16777216 ;  /* 0x4b800000dcdcb820 */ /* 0x000fe40000400000 */
        /* <DEDUP_REMOVED lines=9> */
[----:B------:R-:W-:Y:S01]  /*5fd0*/  @!P3 FMUL R80, R80, 16777216 ;  /* 0x4b8000005050b820 */ /* 0x000fe20000400000 */
[----:B------:R-:W-:Y:S01]  /*5fe0*/  FSETP.GEU.AND P3, PT, |R206|, 1.175494350822287508e-38, PT ;  /* 0x00800000ce00780b */ /* 0x000fe20003f6e200 */
[----:B------:R-:W-:-:S02]  /*5ff0*/  @P1 FMUL R119, R119, 0.25 ;  /* 0x3e80000077771820 */ /* 0x000fc40000400000 */
        /* <DEDUP_REMOVED lines=15> */
[----:B------:R-:W-:Y:S01]  /*60f0*/  @P1 FMUL R114, R114, 0.25 ;  /* 0x3e80000072721820 */ /* 0x000fe20000400000 */
[----:B------:R-:W-:Y:S01]  /*6100*/  FSETP.GEU.AND P1, PT, |R83|, 1.175494350822287508e-38, PT ;  /* 0x008000005300780b */ /* 0x000fe20003f2e200 */
[----:B------:R-:W-:Y:S02]  /*6110*/  FFMA.FTZ R95, R88, 1.1920928955078125e-07, R95 ;  /* 0x34000000585f7823 */ /* 0x000fe4000001005f */
[----:B--2---:R-:W-:-:S02]  /*6120*/  FFMA.FTZ R94, R87, 1.1920928955078125e-07, R94 ;  /* 0x34000000575e7823 */ /* 0x004fc4000001005e */
[----:B---3--:R-:W-:Y:S02]  /*6130*/  FFMA.FTZ R92, R89, 1.1920928955078125e-07, R92 ;  /* 0x34000000595c7823 */ /* 0x008fe4000001005c */
[----:B----4-:R-:W-:Y:S02]  /*6140*/  FFMA.FTZ R93, R90, 1.1920928955078125e-07, R93 ;  /* 0x340000005a5d7823 */ /* 0x010fe4000001005d */
[----:B------:R-:W-:Y:S02]  /*6150*/  @P2 FMUL R83, R83, 0.25 ;  /* 0x3e80000053532820 */ /* 0x000fe40000400000 */
[C---:B------:R-:W-:Y:S02]  /*6160*/  FMUL R87, R105.reuse, R111 ;  /* 0x0000006f69577220 */ /* 0x040fe40000400000 */
[C---:B------:R-:W-:Y:S02]  /*6170*/  FMUL R88, R105.reuse, R107 ;  /* 0x0000006b69587220 */ /* 0x040fe40000400000 */
[----:B------:R-:W-:-:S02]  /*6180*/  FMUL R89, R105, R103 ;  /* 0x0000006769597220 */ /* 0x000fc40000400000 */
[C---:B------:R-:W-:Y:S02]  /*6190*/  FMUL R100, R105.reuse, R102 ;  /* 0x0000006669647220 */ /* 0x040fe40000400000 */
[C---:B------:R-:W-:Y:S02]  /*61a0*/  FMUL R90, R105.reuse, R96 ;  /* 0x00000060695a7220 */ /* 0x040fe40000400000 */
[----:B------:R-:W-:Y:S02]  /*61b0*/  @!P3 FMUL R206, R206, 16777216 ;  /* 0x4b800000ceceb820 */ /* 0x000fe40000400000 */
[C---:B------:R-:W-:Y:S02]  /*61c0*/  FMUL R98, R105.reuse, R110 ;  /* 0x0000006e69627220 */ /* 0x040fe40000400000 */
[C---:B------:R-:W-:Y:S02]  /*61d0*/  FMUL R101, R105.reuse, R226 ;  /* 0x000000e269657220 */ /* 0x040fe40000400000 */
[----:B------:R-:W-:-:S02]  /*61e0*/  FMUL R91, R105, R91 ;  /* 0x0000005b695b7220 */ /* 0x000fc40000400000 */
[C---:B------:R-:W-:Y:S02]  /*61f0*/  FMUL R103, R105.reuse, R222 ;  /* 0x000000de69677220 */ /* 0x040fe40000400000 */
[C---:B------:R-:W-:Y:S02]  /*6200*/  FMUL R96, R105.reuse, R218 ;  /* 0x000000da69607220 */ /* 0x040fe40000400000 */
[C---:B------:R-:W-:Y:S02]  /*6210*/  FMUL R97, R105.reuse, R213 ;  /* 0x000000d569617220 */ /* 0x040fe40000400000 */
[C---:B------:R-:W-:Y:S02]  /*6220*/  FMUL R111, R105.reuse, R209 ;  /* 0x000000d1696f7220 */ /* 0x040fe40000400000 */
[C---:B------:R-:W-:Y:S02]  /*6230*/  FMUL R102, R105.reuse, R208 ;  /* 0x000000d069667220 */ /* 0x040fe40000400000 */
[----:B------:R-:W-:-:S02]  /*6240*/  FMUL R210, R105, R210 ;  /* 0x000000d269d27220 */ /* 0x000fc40000400000 */
[C---:B0-----:R-:W-:Y:S02]  /*6250*/  FMUL R104, R216.reuse, R109 ;  /* 0x0000006dd8687220 */ /* 0x041fe40000400000 */
[C---:B------:R-:W-:Y:S02]  /*6260*/  FMUL R107, R216.reuse, R108 ;  /* 0x0000006cd86b7220 */ /* 0x040fe40000400000 */
[C---:B------:R-:W-:Y:S02]  /*6270*/  FMUL R105, R216.reuse, R225 ;  /* 0x000000e1d8697220 */ /* 0x040fe40000400000 */
        /* <DEDUP_REMOVED lines=12> */
[----:B------:R-:W-:Y:S02]  /*6340*/  FMUL R216, R216, R80 ;  /* 0x00000050d8d87220 */ /* 0x000fe40000400000 */
[----:B------:R-:W-:Y:S01]  /*6350*/  @!P1 FMUL R83, R83, 16777216 ;  /* 0x4b80000053539820 */ /* 0x000fe20000400000 */
[----:B------:R-:W0:Y:S01]  /*6360*/  MUFU.RCP R80, R206 ;  /* 0x000000ce00507308 */ /* 0x000e220000001000 */
[----:B------:R-:W-:-:S02]  /*6370*/  @!P3 FMUL R74, R74, 16777216 ;  /* 0x4b8000004a4ab820 */ /* 0x000fc40000400000 */
[----:B------:R-:W-:Y:S02]  /*6380*/  @!P3 FMUL R123, R123, 16777216 ;  /* 0x4b8000007b7bb820 */ /* 0x000fe40000400000 */
[----:B------:R-:W-:Y:S02]  /*6390*/  @P2 FMUL R116, R116, 0.25 ;  /* 0x3e80000074742820 */ /* 0x000fe40000400000 */
[----:B------:R-:W-:Y:S01]  /*63a0*/  @!P3 FMUL R122, R122, 16777216 ;  /* 0x4b8000007a7ab820 */ /* 0x000fe20000400000 */
[----:B------:R-:W1:Y:S01]  /*63b0*/  MUFU.RCP R83, R83 ;  /* 0x0000005300537308 */ /* 0x000e620000001000 */
[----:B------:R-:W-:Y:S02]  /*63c0*/  @P2 FMUL R76, R76, 0.25 ;  /* 0x3e8000004c4c2820 */ /* 0x000fe40000400000 */
[----:B------:R-:W-:Y:S02]  /*63d0*/  @!P3 FMUL R66, R66, 16777216 ;  /* 0x4b8000004242b820 */ /* 0x000fe40000400000 */
[----:B------:R-:W-:-:S02]  /*63e0*/  @P2 FMUL R69, R69, 0.25 ;  /* 0x3e80000045452820 */ /* 0x000fc40000400000 */
[----:B------:R-:W-:Y:S02]  /*63f0*/  @P2 FMUL R113, R113, 0.25 ;  /* 0x3e80000071712820 */ /* 0x000fe40000400000 */
[----:B------:R-:W-:Y:S02]  /*6400*/  @!P3 FMUL R71, R71, 16777216 ;  /* 0x4b8000004747b820 */ /* 0x000fe40000400000 */
[C---:B0-----:R-:W-:Y:S02]  /*6410*/  FMUL R82, R80.reuse, R74 ;  /* 0x0000004a50527220 */ /* 0x041fe40000400000 */
[----:B------:R-:W-:Y:S02]  /*6420*/  FMUL R74, R80, R123 ;  /* 0x0000007b504a7220 */ /* 0x000fe40000400000 */
[----:B------:R-:W-:Y:S02]  /*6430*/  @!P1 FMUL R116, R116, 16777216 ;  /* 0x4b80000074749820 */ /* 0x000fe40000400000 */
[----:B------:R-:W-:-:S02]  /*6440*/  FMUL R123, R80, R122 ;  /* 0x0000007a507b7220 */ /* 0x000fc40000400000 */
[----:B------:R-:W-:Y:S02]  /*6450*/  @!P1 FMUL R76, R76, 16777216 ;  /* 0x4b8000004c4c9820 */ /* 0x000fe40000400000 */
[----:B------:R-:W-:Y:S01]  /*6460*/  FMUL R122, R80, R66 ;  /* 0x00000042507a7220 */ /* 0x000fe20000400000 */
[----:B------:R-:W-:Y:S01]  /*6470*/  F2FP.PACK_AB R82, R82, R123 ;  /* 0x0000007b5252723e */ /* 0x000fe200000000ff */
[----:B------:R-:W-:Y:S02]  /*6480*/  @!P1 FMUL R69, R69, 16777216 ;  /* 0x4b80000045459820 */ /* 0x000fe40000400000 */
[----:B------:R-:W-:Y:S02]  /*6490*/  @!P1 FMUL R113, R113, 16777216 ;  /* 0x4b80000071719820 */ /* 0x000fe40000400000 */
[----:B------:R-:W-:Y:S02]  /*64a0*/  FMUL R66, R80, R71 ;  /* 0x0000004750427220 */ /* 0x000fe40000400000 */
[----:B-1----:R-:W-:-:S02]  /*64b0*/  FMUL R71, R83, R116 ;  /* 0x0000007453477220 */ /* 0x002fc40000400000 */
[C---:B------:R-:W-:Y:S02]  /*64c0*/  FMUL R116, R83.reuse, R76 ;  /* 0x0000004c53747220 */ /* 0x040fe40000400000 */
[C---:B------:R-:W-:Y:S02]  /*64d0*/  FMUL R76, R83.reuse, R69 ;  /* 0x00000045534c7220 */ /* 0x040fe40000400000 */
[----:B------:R-:W-:Y:S01]  /*64e0*/  FMUL R113, R83, R113 ;  /* 0x0000007153717220 */ /* 0x000fe20000400000 */
[----:B------:R-:W-:Y:S01]  /*64f0*/  F2FP.PACK_AB R71, R71, R116 ;  /* 0x000000744747723e */ /* 0x000fe200000000ff */
[----:B------:R-:W-:Y:S02]  /*6500*/  @P2 FMUL R77, R77, 0.25 ;  /* 0x3e8000004d4d2820 */ /* 0x000fe40000400000 */
[----:B------:R-:W-:Y:S01]  /*6510*/  @P2 FMUL R60, R60, 0.25 ;  /* 0x3e8000003c3c2820 */ /* 0x000fe20000400000 */
[----:B------:R-:W-:Y:S01]  /*6520*/  F2FP.PACK_AB R76, R76, R113 ;  /* 0x000000714c4c723e */ /* 0x000fe200000000ff */
[----:B------:R-:W-:-:S02]  /*6530*/  @P2 FMUL R117, R117, 0.25 ;  /* 0x3e80000075752820 */ /* 0x000fc40000400000 */
[----:B------:R-:W-:Y:S02]  /*6540*/  @P2 FMUL R73, R73, 0.25 ;  /* 0x3e80000049492820 */ /* 0x000fe40000400000 */
[----:B------:R-:W-:Y:S02]  /*6550*/  @P2 FMUL R121, R121, 0.25 ;  /* 0x3e80000079792820 */ /* 0x000fe40000400000 */
[----:B------:R-:W-:Y:S02]  /*6560*/  @P2 FMUL R61, R61, 0.25 ;  /* 0x3e8000003d3d2820 */ /* 0x000fe40000400000 */
[----:B------:R-:W-:Y:S02]  /*6570*/  @P2 FMUL R65, R65, 0.25 ;  /* 0x3e80000041412820 */ /* 0x000fe40000400000 */
[----:B------:R-:W-:Y:S02]  /*6580*/  @!P3 FMUL R118, R118, 16777216 ;  /* 0x4b8000007676b820 */ /* 0x000fe40000400000 */
[----:B------:R-:W-:-:S02]  /*6590*/  @!P3 FMUL R114, R114, 16777216 ;  /* 0x4b8000007272b820 */ /* 0x000fc40000400000 */
[----:B------:R-:W-:Y:S02]  /*65a0*/  @!P3 FMUL R79, R79, 16777216 ;  /* 0x4b8000004f4fb820 */ /* 0x000fe40000400000 */
[----:B------:R-:W-:Y:S02]  /*65b0*/  @!P3 FMUL R78, R78, 16777216 ;  /* 0x4b8000004e4eb820 */ /* 0x000fe40000400000 */
[----:B------:R-:W-:Y:S02]  /*65c0*/  @P2 FMUL R68, R68, 0.25 ;  /* 0x3e80000044442820 */ /* 0x000fe40000400000 */
[----:B------:R-:W-:Y:S02]  /*65d0*/  @P2 FMUL R112, R112, 0.25 ;  /* 0x3e80000070702820 */ /* 0x000fe40000400000 */
[----:B------:R-:W-:Y:S02]  /*65e0*/  @!P1 FMUL R77, R77, 16777216 ;  /* 0x4b8000004d4d9820 */ /* 0x000fe40000400000 */
[----:B------:R-:W-:-:S02]  /*65f0*/  @!P1 FMUL R60, R60, 16777216 ;  /* 0x4b8000003c3c9820 */ /* 0x000fc40000400000 */
[----:B------:R-:W-:Y:S02]  /*6600*/  @P2 FMUL R72, R72, 0.25 ;  /* 0x3e80000048482820 */ /* 0x000fe40000400000 */
[----:B------:R-:W-:Y:S02]  /*6610*/  @P2 FMUL R120, R120, 0.25 ;  /* 0x3e80000078782820 */ /* 0x000fe40000400000 */
[----:B------:R-:W-:Y:S01]  /*6620*/  @P2 FMUL R64, R64, 0.25 ;  /* 0x3e80000040402820 */ /* 0x000fe20000400000 */
[----:B------:R-:W-:Y:S01]  /*6630*/  FSETP.NEU.AND P2, PT, R6, RZ, PT ;  /* 0x000000ff0600720b */ /* 0x000fe20003f4d000 */
[----:B------:R-:W-:Y:S02]  /*6640*/  @!P1 FMUL R117, R117, 16777216 ;  /* 0x4b80000075759820 */ /* 0x000fe40000400000 */
[----:B------:R-:W-:Y:S02]  /*6650*/  @!P1 FMUL R73, R73, 16777216 ;  /* 0x4b80000049499820 */ /* 0x000fe40000400000 */
[----:B------:R-:W-:-:S02]  /*6660*/  @!P1 FMUL R121, R121, 16777216 ;  /* 0x4b80000079799820 */ /* 0x000fc40000400000 */
[----:B------:R-:W-:Y:S02]  /*6670*/  @!P1 FMUL R61, R61, 16777216 ;  /* 0x4b8000003d3d9820 */ /* 0x000fe40000400000 */
[----:B------:R-:W-:Y:S02]  /*6680*/  @!P1 FMUL R65, R65, 16777216 ;  /* 0x4b80000041419820 */ /* 0x000fe40000400000 */
[----:B------:R-:W-:Y:S02]  /*6690*/  IMAD.SHL.U32 R113, R229, 0x4, RZ ;  /* 0x00000004e5717824 */ /* 0x000fe400078e00ff */
[----:B------:R-:W-:Y:S02]  /*66a0*/  @!P3 FMUL R62, R62, 16777216 ;  /* 0x4b8000003e3eb820 */ /* 0x000fe40000400000 */
[C---:B------:R-:W-:Y:S01]  /*66b0*/  FMUL R206, R80.reuse, R118 ;  /* 0x0000007650ce7220 */ /* 0x040fe20000400000 */
[----:B------:R-:W-:Y:S01]  /*66c0*/  LOP3.LUT R113, R113, 0x70, RZ, 0xc0, !PT ;  /* 0x0000007071717812 */ /* 0x000fe200078ec0ff */
[----:B------:R-:W-:-:S02]  /*66d0*/  FMUL R219, R80, R114 ;  /* 0x0000007250db7220 */ /* 0x000fc40000400000 */
[----:B------:R-:W-:Y:S02]  /*66e0*/  @!P3 FMUL R67, R67, 16777216 ;  /* 0x4b8000004343b820 */ /* 0x000fe40000400000 */
[----:B------:R-:W-:Y:S02]  /*66f0*/  @!P3 FMUL R70, R70, 16777216 ;  /* 0x4b8000004646b820 */ /* 0x000fe40000400000 */
[C---:B------:R-:W-:Y:S02]  /*6700*/  FMUL R118, R80.reuse, R79 ;  /* 0x0000004f50767220 */ /* 0x040fe40000400000 */
[----:B------:R-:W-:Y:S02]  /*6710*/  FMUL R217, R80, R78 ;  /* 0x0000004e50d97220 */ /* 0x000fe40000400000 */
[----:B------:R-:W-:Y:S02]  /*6720*/  @!P1 FMUL R68, R68, 16777216 ;  /* 0x4b80000044449820 */ /* 0x000fe40000400000 */
[----:B------:R-:W-:-:S02]  /*6730*/  @!P1 FMUL R112, R112, 16777216 ;  /* 0x4b80000070709820 */ /* 0x000fc40000400000 */
[C---:B------:R-:W-:Y:S02]  /*6740*/  FMUL R114, R83.reuse, R77 ;  /* 0x0000004d53727220 */ /* 0x040fe40000400000 */
[----:B------:R-:W-:Y:S02]  /*6750*/  FMUL R69, R83, R60 ;  /* 0x0000003c53457220 */ /* 0x000fe40000400000 */
[----:B------:R-:W-:Y:S02]  /*6760*/  @!P3 FMUL R63, R63, 16777216 ;  /* 0x4b8000003f3fb820 */ /* 0x000fe40000400000 */
[----:B------:R-:W-:Y:S02]  /*6770*/  @!P1 FMUL R72, R72, 16777216 ;  /* 0x4b80000048489820 */ /* 0x000fe40000400000 */
[----:B------:R-:W-:Y:S02]  /*6780*/  @!P1 FMUL R120, R120, 16777216 ;  /* 0x4b80000078789820 */ /* 0x000fe40000400000 */
[----:B------:R-:W-:Y:S01]  /*6790*/  @!P1 FMUL R64, R64, 16777216 ;  /* 0x4b80000040409820 */ /* 0x000fe20000400000 */
[----:B------:R-:W-:Y:S01]  /*67a0*/  ISETP.GE.U32.AND P1, PT, R19, 0x7f800000, PT ;  /* 0x7f8000001300780c */ /* 0x000fe20003f26070 */
[----:B------:R-:W-:-:S02]  /*67b0*/  FMUL R79, R83, R117 ;  /* 0x00000075534f7220 */ /* 0x000fc40000400000 */
[----:B------:R-:W-:Y:S01]  /*67c0*/  FMUL R78, R83, R73 ;  /* 0x00000049534e7220 */ /* 0x000fe20000400000 */
[----:B------:R-:W-:Y:S01]  /*67d0*/  F2FP.PACK_AB R73, R103, R106 ;  /* 0x0000006a6749723e */ /* 0x000fe200000000ff */
[----:B------:R-:W-:Y:S01]  /*67e0*/  FMUL R121, R83, R121 ;  /* 0x0000007953797220 */ /* 0x000fe20000400000 */
[----:B------:R-:W-:Y:S01]  /*67f0*/  F2FP.PACK_AB R79, R79, R114 ;  /* 0x000000724f4f723e */ /* 0x000fe200000000ff */
[C---:B------:R-:W-:Y:S02]  /*6800*/  FMUL R77, R83.reuse, R61 ;  /* 0x0000003d534d7220 */ /* 0x040fe40000400000 */
[----:B------:R-:W-:Y:S01]  /*6810*/  FMUL R60, R83, R65 ;  /* 0x00000041533c7220 */ /* 0x000fe20000400000 */
[----:B------:R-:W-:Y:S01]  /*6820*/  F2FP.PACK_AB R78, R78, R121 ;  /* 0x000000794e4e723e */ /* 0x000fe200000000ff */
[----:B------:R-:W-:Y:S01]  /*6830*/  @!P3 FMUL R119, R119, 16777216 ;  /* 0x4b8000007777b820 */ /* 0x000fe20000400000 */
[----:B------:R-:W-:Y:S01]  /*6840*/  F2FP.PACK_AB R65, R212, R207 ;  /* 0x000000cfd441723e */ /* 0x000fe200000000ff */
[----:B------:R-:W-:Y:S01]  /*6850*/  @!P3 FMUL R75, R75, 16777216 ;  /* 0x4b8000004b4bb820 */ /* 0x000fe20000400000 */
[----:B------:R-:W-:Y:S01]  /*6860*/  F2FP.PACK_AB R77, R77, R60 ;  /* 0x0000003c4d4d723e */ /* 0x000fe200000000ff */
[----:B------:R-:W-:Y:S01]  /*6870*/  @!P3 FMUL R115, R115, 16777216 ;  /* 0x4b8000007373b820 */ /* 0x000fe20000400000 */
[----:B------:R-:W-:Y:S01]  /*6880*/  ISETP.GE.U32.AND P3, PT, R14, 0x7f800000, PT ;  /* 0x7f8000000e00780c */ /* 0x000fe20003f66070 */
[----:B------:R-:W-:-:S02]  /*6890*/  FMUL R81, R80, R62 ;  /* 0x0000003e50517220 */ /* 0x000fc40000400000 */
[C---:B------:R-:W-:Y:S02]  /*68a0*/  FMUL R62, R80.reuse, R67 ;  /* 0x00000043503e7220 */ /* 0x040fe40000400000 */
[----:B------:R-:W-:Y:S01]  /*68b0*/  FMUL R218, R80, R70 ;  /* 0x0000004650da7220 */ /* 0x000fe20000400000 */
[----:B------:R-:W-:Y:S01]  /*68c0*/  F2FP.PACK_AB R81, R81, R122 ;  /* 0x0000007a5151723e */ /* 0x000fe200000000ff */
[C---:B------:R-:W-:Y:S02]  /*68d0*/  FMUL R68, R83.reuse, R68 ;  /* 0x0000004453447220 */ /* 0x040fe40000400000 */
[C---:B------:R-:W-:Y:S01]  /*68e0*/  FMUL R61, R83.reuse, R112 ;  /* 0x00000070533d7220 */ /* 0x040fe20000400000 */
[----:B------:R-:W-:Y:S01]  /*68f0*/  LOP3.LUT R112, R18, R113, RZ, 0x3c, !PT ;  /* 0x0000007112707212 */ /* 0x000fe200078e3cff */
[----:B------:R-:W-:Y:S02]  /*6900*/  FMUL R63, R80, R63 ;  /* 0x0000003f503f7220 */ /* 0x000fe40000400000 */
[C---:B------:R-:W-:Y:S01]  /*6910*/  FMUL R70, R83.reuse, R72 ;  /* 0x0000004853467220 */ /* 0x040fe20000400000 */
[----:B------:R-:W-:Y:S01]  /*6920*/  F2FP.PACK_AB R68, R68, R61 ;  /* 0x0000003d4444723e */ /* 0x000fe200000000ff */
[----:B------:R-:W-:Y:S01]  /*6930*/  FMUL R67, R83, R120 ;  /* 0x0000007853437220 */ /* 0x000fe20000400000 */
[----:B------:R-:W-:Y:S01]  /*6940*/  F2FP.PACK_AB R61, R63, R62 ;  /* 0x0000003e3f3d723e */ /* 0x000fe200000000ff */
[----:B------:R-:W-:Y:S01]  /*6950*/  FMUL R64, R83, R64 ;  /* 0x0000004053407220 */ /* 0x000fe20000400000 */
[----:B------:R0:W-:Y:S01]  /*6960*/  STS.128 [R112+0x200], R76 ;  /* 0x0002004c70007388 */ /* 0x0001e20000000c00 */
[----:B------:R-:W-:Y:S01]  /*6970*/  FMUL R119, R80, R119 ;  /* 0x0000007750777220 */ /* 0x000fe20000400000 */
[----:B------:R-:W-:Y:S01]  /*6980*/  F2FP.PACK_AB R70, R70, R67 ;  /* 0x000000434646723e */ /* 0x000fe200000000ff */
[C---:B------:R-:W-:Y:S01]  /*6990*/  FMUL R75, R80.reuse, R75 ;  /* 0x0000004b504b7220 */ /* 0x040fe20000400000 */
[----:B------:R-:W-:Y:S01]  /*69a0*/  F2FP.PACK_AB R69, R69, R64 ;  /* 0x000000404545723e */ /* 0x000fe200000000ff */
[----:B------:R-:W-:Y:S01]  /*69b0*/  FMUL R115, R80, R115 ;  /* 0x0000007350737220 */ /* 0x000fe20000400000 */
[----:B------:R-:W-:Y:S01]  /*69c0*/  F2FP.PACK_AB R63, R119, R118 ;  /* 0x00000076773f723e */ /* 0x000fe200000000ff */
[----:B------:R-:W-:Y:S01]  /*69d0*/  IMAD.IADD R85, R14, 0x1, -R85 ;  /* 0x000000010e557824 */ /* 0x000fe200078e0a55 */
[----:B------:R-:W-:Y:S01]  /*69e0*/  F2FP.PACK_AB R62, R75, R74 ;  /* 0x0000004a4b3e723e */ /* 0x000fe200000000ff */
[----:B------:R-:W-:Y:S01]  /*69f0*/  IMAD.MOV.U32 R120, RZ, RZ, 0x3dc6b27f ;  /* 0x3dc6b27fff787424 */ /* 0x000fe200078e00ff */
[----:B------:R-:W-:Y:S01]  /*6a00*/  F2FP.PACK_AB R60, R66, R115 ;  /* 0x00000073423c723e */ /* 0x000fe200000000ff */
[----:B------:R1:W-:Y:S01]  /*6a10*/  STS.128 [R112], R68 ;  /* 0x0000004470007388 */ /* 0x0003e20000000c00 */
[----:B------:R-:W-:Y:S01]  /*6a20*/  F2FP.PACK_AB R75, R98, R99 ;  /* 0x00000063624b723e */ /* 0x000fe200000000ff */
[----:B------:R-:W-:Y:S01]  /*6a30*/  FADD R99, R86, -1 ;  /* 0xbf80000056637421 */ /* 0x000fe20000000000 */
[----:B------:R-:W-:Y:S01]  /*6a40*/  F2FP.PACK_AB R80, R218, R219 ;  /* 0x000000dbda50723e */ /* 0x000fe200000000ff */
[----:B------:R2:W-:Y:S01]  /*6a50*/  STS.128 [R112+0x280], R60 ;  /* 0x0002803c70007388 */ /* 0x0005e20000000c00 */
[----:B0-----:R-:W-:Y:S01]  /*6a60*/  F2FP.PACK_AB R77, R91, R96 ;  /* 0x000000605b4d723e */ /* 0x001fe200000000ff */
[----:B------:R-:W-:Y:S01]  /*6a70*/  FADD R96, R84, -1 ;  /* 0xbf80000054607421 */ /* 0x000fe20000000000 */
[----:B------:R-:W-:Y:S01]  /*6a80*/  F2FP.PACK_AB R76, R97, R102 ;  /* 0x00000066614c723e */ /* 0x000fe200000000ff */
[----:B------:R-:W-:Y:S01]  /*6a90*/  FADD R97, R85, -1 ;  /* 0xbf80000055617421 */ /* 0x000fe20000000000 */
[----:B------:R-:W-:Y:S01]  /*6aa0*/  F2FP.PACK_AB R83, R206, R217 ;  /* 0x000000d9ce53723e */ /* 0x000fe200000000ff */
[----:B------:R-:W-:Y:S01]  /*6ab0*/  FADD R205, R205, -1 ;  /* 0xbf800000cdcd7421 */ /* 0x000fe20000000000 */
[----:B------:R-:W-:-:S02]  /*6ac0*/  F2FP.PACK_AB R64, R213, R216 ;  /* 0x000000d8d540723e */ /* 0x000fc400000000ff */
[----:B------:R-:W-:Y:S01]  /*6ad0*/  F2FP.PACK_AB R72, R111, R210 ;  /* 0x000000d26f48723e */ /* 0x000fe200000000ff */
[----:B------:R-:W-:Y:S01]  /*6ae0*/  STS.128 [R112+0x80], R80 ;  /* 0x0000805070007388 */ /* 0x000fe20000000c00 */
[----:B------:R-:W-:Y:S01]  /*6af0*/  F2FP.PACK_AB R66, R110, R209 ;  /* 0x000000d16e42723e */ /* 0x000fe200000000ff */
[----:B------:R-:W-:Y:S01]  /*6b00*/  FFMA.FTZ R18, R205, R120, -0.16845393180847167969 ;  /* 0xbe2c7f30cd127423 */ /* 0x000fe20000010078 */
[----:B-1----:R-:W-:Y:S02]  /*6b10*/  F2FP.PACK_AB R68, R204, R215 ;  /* 0x000000d7cc44723e */ /* 0x002fe400000000ff */
[----:B------:R-:W-:Y:S01]  /*6b20*/  F2FP.PACK_AB R69, R211, R214 ;  /* 0x000000d6d345723e */ /* 0x000fe200000000ff */
[----:B--2---:R-:W-:Y:S01]  /*6b30*/  FFMA.FTZ R61, R96, R120, -0.16845393180847167969 ;  /* 0xbe2c7f30603d7423 */ /* 0x004fe20000010078 */
[----:B------:R-:W-:Y:S01]  /*6b40*/  F2FP.PACK_AB R70, R109, R208 ;  /* 0x000000d06d46723e */ /* 0x000fe200000000ff */
[-C--:B------:R-:W-:Y:S01]  /*6b50*/  FFMA.FTZ R60, R97, R120.reuse, -0.16845393180847167969 ;  /* 0xbe2c7f30613c7423 */ /* 0x080fe20000010078 */
[----:B------:R-:W-:Y:S01]  /*6b60*/  F2FP.PACK_AB R74, R100, R101 ;  /* 0x00000065644a723e */ /* 0x000fe200000000ff */
[----:B------:R-:W-:Y:S01]  /*6b70*/  FFMA.FTZ R62, R99, R120, -0.16845393180847167969 ;  /* 0xbe2c7f30633e7423 */ /* 0x000fe20000010078 */
[----:B------:R-:W-:Y:S01]  /*6b80*/  F2FP.PACK_AB R67, R107, R108 ;  /* 0x0000006c6b43723e */ /* 0x000fe200000000ff */
[----:B------:R-:W-:Y:S01]  /*6b90*/  FFMA.FTZ R61, R96, R61, 0.1716887056827545166 ;  /* 0x3e2fcf2a603d7423 */ /* 0x000fe2000001003d */
[----:B------:R-:W-:Y:S01]  /*6ba0*/  F2FP.PACK_AB R71, R104, R105 ;  /* 0x000000696847723e */ /* 0x000fe200000000ff */
[----:B------:R0:W-:Y:S01]  /*6bb0*/  STS.128 [R112+0x180], R72 ;  /* 0x0001804870007388 */ /* 0x0001e20000000c00 */
[----:B------:R-:W-:Y:S01]  /*6bc0*/  F2FP.PACK_AB R78, R89, R90 ;  /* 0x0000005a594e723e */ /* 0x000fe200000000ff */
[----:B------:R-:W-:Y:S01]  /*6bd0*/  FFMA.FTZ R60, R97, R60, 0.1716887056827545166 ;  /* 0x3e2fcf2a613c7423 */ /* 0x000fe2000001003c */
[----:B------:R-:W-:Y:S01]  /*6be0*/  F2FP.PACK_AB R79, R87, R88 ;  /* 0x00000058574f723e */ /* 0x000fe200000000ff */
[----:B------:R-:W-:Y:S01]  /*6bf0*/  STS.128 [R112+0x100], R64 ;  /* 0x0001004070007388 */ /* 0x000fe20000000c00 */
[----:B------:R-:W-:Y:S01]  /*6c00*/  FFMA.FTZ R62, R99, R62, 0.1716887056827545166 ;  /* 0x3e2fcf2a633e7423 */ /* 0x000fe2000001003e */
[----:B------:R-:W-:Y:S01]  /*6c10*/  LOP3.LUT R101, R15, 0x40, RZ, 0x3c, !PT ;  /* 0x000000400f657812 */ /* 0x000fe200078e3cff */
[----:B------:R-:W-:Y:S01]  /*6c20*/  FFMA.FTZ R61, R96, R61, -0.17900948226451873779 ;  /* 0xbe374e43603d7423 */ /* 0x000fe2000001003d */
[----:B------:R1:W-:Y:S01]  /*6c30*/  STS.128 [R112+0x300], R68 ;  /* 0x0003004470007388 */ /* 0x0003e20000000c00 */
[----:B------:R-:W-:-:S02]  /*6c40*/  FFMA.FTZ R60, R97, R60, -0.17900948226451873779 ;  /* 0xbe374e43613c7423 */ /* 0x000fc4000001003c */
[----:B------:R-:W-:Y:S01]  /*6c50*/  FFMA.FTZ R62, R99, R62, -0.17900948226451873779 ;  /* 0xbe374e43633e7423 */ /* 0x000fe2000001003e */
[----:B------:R2:W-:Y:S01]  /*6c60*/  STS.128 [R112+0x380], R76 ;  /* 0x0003804c70007388 */ /* 0x0005e20000000c00 */
[----:B------:R-:W-:-:S03]  /*6c70*/  FFMA.FTZ R18, R205, R18, 0.1716887056827545166 ;  /* 0x3e2fcf2acd127423 */ /* 0x000fc60000010012 */
[----:B------:R-:W-:Y:S01]  /*6c80*/  BAR.SYNC.DEFER_BLOCKING 0x0 ;  /* 0x0000000000007b1d */ /* 0x000fe20000010000 */
[----:B0-----:R-:W-:Y:S02]  /*6c90*/  FFMA.FTZ R72, R97, R60, 0.20512372255325317383 ;  /* 0x3e520bf461487423 */ /* 0x001fe4000001003c */
[----:B------:R-:W-:Y:S02]  /*6ca0*/  FFMA.FTZ R74, R99, R62, 0.20512372255325317383 ;  /* 0x3e520bf4634a7423 */ /* 0x000fe4000001003e */
[C---:B------:R-:W-:Y:S02]  /*6cb0*/  FFMA.FTZ R18, R205.reuse, R18, -0.17900948226451873779 ;  /* 0xbe374e43cd127423 */ /* 0x040fe40000010012 */
[C---:B-1----:R-:W-:Y:S02]  /*6cc0*/  FFMA.FTZ R69, R96.reuse, R61, 0.20512372255325317383 ;  /* 0x3e520bf460457423 */ /* 0x042fe4000001003d */
[----:B------:R-:W-:Y:S02]  /*6cd0*/  FFMA.FTZ R18, R205, R18, 0.20512372255325317383 ;  /* 0x3e520bf4cd127423 */ /* 0x000fe40000010012 */
[----:B------:R-:W-:-:S02]  /*6ce0*/  FFMA.FTZ R73, R96, R69, -0.24046532809734344482 ;  /* 0xbe763c8b60497423 */ /* 0x000fc40000010045 */
[----:B--2---:R-:W-:Y:S02]  /*6cf0*/  FFMA.FTZ R76, R97, R72, -0.24046532809734344482 ;  /* 0xbe763c8b614c7423 */ /* 0x004fe40000010048 */
[----:B------:R-:W-:Y:S02]  /*6d00*/  FFMA.FTZ R78, R99, R74, -0.24046532809734344482 ;  /* 0xbe763c8b634e7423 */ /* 0x000fe4000001004a */
[C---:B------:R-:W-:Y:S02]  /*6d10*/  FFMA.FTZ R77, R96.reuse, R73, 0.28857114911079406738 ;  /* 0x3e93bf99604d7423 */ /* 0x040fe40000010049 */
[----:B------:R-:W-:Y:S02]  /*6d20*/  FFMA.FTZ R80, R97, R76, 0.28857114911079406738 ;  /* 0x3e93bf9961507423 */ /* 0x000fe4000001004c */
[----:B------:R-:W-:Y:S02]  /*6d30*/  FFMA.FTZ R82, R99, R78, 0.28857114911079406738 ;  /* 0x3e93bf9963527423 */ /* 0x000fe4000001004e */
[----:B------:R-:W-:Y:S01]  /*6d40*/  FFMA.FTZ R81, R96, R77, -0.36067417263984680176 ;  /* 0xbeb8aa4960517423 */ /* 0x000fe2000001004d */
[----:B------:R-:W0:Y:S01]  /*6d50*/  LDS.128 R60, [R15] ;  /* 0x000000000f3c7984 */ /* 0x000e220000000c00 */
[----:B------:R-:W-:-:S02]  /*6d60*/  FFMA.FTZ R84, R97, R80, -0.36067417263984680176 ;  /* 0xbeb8aa4961547423 */ /* 0x000fc40000010050 */
[----:B------:R-:W-:Y:S01]  /*6d70*/  FFMA.FTZ R86, R99, R82, -0.36067417263984680176 ;  /* 0xbeb8aa4963567423 */ /* 0x000fe20000010052 */
[----:B------:R-:W1:Y:S01]  /*6d80*/  LDS.128 R76, [R101] ;  /* 0x00000000654c7984 */ /* 0x000e620000000c00 */
[----:B------:R-:W-:Y:S02]  /*6d90*/  FFMA.FTZ R18, R205, R18, -0.24046532809734344482 ;  /* 0xbe763c8bcd127423 */ /* 0x000fe40000010012 */
[----:B------:R-:W-:Y:S01]  /*6da0*/  FFMA.FTZ R85, R96, R81, 0.48089820146560668945 ;  /* 0x3ef6384a60557423 */ /* 0x000fe20000010051 */
[----:B------:R-:W2:Y:S01]  /*6db0*/  LDS.128 R64, [R15+0x400] ;  /* 0x000400000f407984 */ /* 0x000ea20000000c00 */
[----:B------:R-:W-:Y:S02]  /*6dc0*/  FFMA.FTZ R88, R97, R84, 0.48089820146560668945 ;  /* 0x3ef6384a61587423 */ /* 0x000fe40000010054 */
[----:B------:R-:W-:Y:S01]  /*6dd0*/  FFMA.FTZ R90, R99, R86, 0.48089820146560668945 ;  /* 0x3ef6384a635a7423 */ /* 0x000fe20000010056 */
[----:B------:R-:W-:Y:S01]  /*6de0*/  LDS.128 R68, [R15+0x800] ;  /* 0x000800000f447984 */ /* 0x000fe20000000c00 */
[----:B------:R-:W-:-:S02]  /*6df0*/  FFMA.FTZ R18, R205, R18, 0.28857114911079406738 ;  /* 0x3e93bf99cd127423 */ /* 0x000fc40000010012 */
[----:B------:R-:W-:Y:S01]  /*6e00*/  FFMA.FTZ R98, R97, R88, -0.72134751081466674805 ;  /* 0xbf38aa3b61627423 */ /* 0x000fe20000010058 */
[----:B------:R3:W-:Y:S01]  /*6e10*/  LDS.128 R72, [R15+0xc00] ;  /* 0x000c00000f487984 */ /* 0x0007e20000000c00 */
[----:B------:R-:W-:Y:S02]  /*6e20*/  FFMA.FTZ R100, R99, R90, -0.72134751081466674805 ;  /* 0xbf38aa3b63647423 */ /* 0x000fe4000001005a */
[----:B------:R-:W-:Y:S01]  /*6e30*/  FFMA.FTZ R18, R205, R18, -0.36067417263984680176 ;  /* 0xbeb8aa49cd127423 */ /* 0x000fe20000010012 */
[----:B------:R-:W4:Y:S01]  /*6e40*/  LDS.128 R80, [R101+0x400] ;  /* 0x0004000065507984 */ /* 0x000f220000000c00 */
[----:B------:R-:W-:Y:S02]  /*6e50*/  FMUL R100, R99, R100 ;  /* 0x0000006463647220 */ /* 0x000fe40000400000 */
[----:B------:R-:W-:Y:S01]  /*6e60*/  FFMA.FTZ R18, R205, R18, 0.48089820146560668945 ;  /* 0x3ef6384acd127423 */ /* 0x000fe20000010012 */
[----:B------:R-:W-:Y:S01]  /*6e70*/  LDS.128 R88, [R101+0xc00] ;  /* 0x000c000065587984 */ /* 0x000fe20000000c00 */
[----:B---3--:R-:W-:-:S02]  /*6e80*/  FFMA.FTZ R15, R96, R85, -0.72134751081466674805 ;  /* 0xbf38aa3b600f7423 */ /* 0x008fc40000010055 */
[C---:B------:R-:W-:Y:S01]  /*6e90*/  FFMA.FTZ R18, R205.reuse, R18, -0.72134751081466674805 ;  /* 0xbf38aa3bcd127423 */ /* 0x040fe20000010012 */
[----:B------:R-:W3:Y:S01]  /*6ea0*/  LDS.128 R84, [R101+0x800] ;  /* 0x0008000065547984 */ /* 0x000ee20000000c00 */
[C---:B------:R-:W-:Y:S02]  /*6eb0*/  FMUL R15, R96.reuse, R15 ;  /* 0x0000000f600f7220 */ /* 0x040fe40000400000 */
[C---:B------:R-:W-:Y:S02]  /*6ec0*/  FMUL R18, R205.reuse, R18 ;  /* 0x00000012cd127220 */ /* 0x040fe40000400000 */
[----:B------:R-:W-:Y:S02]  /*6ed0*/  FMUL R15, R96, R15 ;  /* 0x0000000f600f7220 */ /* 0x000fe40000400000 */
[----:B------:R-:W-:Y:S02]  /*6ee0*/  FMUL R18, R205, R18 ;  /* 0x00000012cd127220 */ /* 0x000fe40000400000 */
[----:B------:R-:W-:-:S02]  /*6ef0*/  FMUL R98, R97, R98 ;  /* 0x0000006261627220 */ /* 0x000fc40000400000 */
[----:B------:R-:W-:Y:S01]  /*6f00*/  FFMA.FTZ R18, R205, 1.4426950216293334961, R18 ;  /* 0x3fb8aa3bcd127823 */ /* 0x000fe20000010012 */
[----:B0-----:R-:W-:Y:S01]  /*6f10*/  STG.E.U16 [R202.64], R60 ;  /* 0x0000003cca007986 */ /* 0x001fe2000c101504 */
[----:B------:R-:W-:Y:S02]  /*6f20*/  FMUL R100, R99, R100 ;  /* 0x0000006463647220 */ /* 0x000fe40000400000 */
[----:B------:R-:W-:Y:S01]  /*6f30*/  FADD R18, R95, R18 ;  /* 0x000000125f127221 */ /* 0x000fe20000000000 */
[----:B-1----:R0:W-:Y:S01]  /*6f40*/  STG.E.U16 [R200.64], R76 ;  /* 0x0000004cc8007986 */ /* 0x0021e2000c101504 */
[----:B------:R-:W-:Y:S02]  /*6f50*/  @P4 IMAD.MOV.U32 R95, RZ, RZ, 0x7f800000 ;  /* 0x7f800000ff5f4424 */ /* 0x000fe400078e00ff */
[----:B------:R-:W-:Y:S01]  /*6f60*/  FFMA.FTZ R15, R96, 1.4426950216293334961, R15 ;  /* 0x3fb8aa3b600f7823 */ /* 0x000fe2000001000f */
[----:B--2---:R-:W-:Y:S01]  /*6f70*/  STG.E.U16 [R198.64], R64 ;  /* 0x00000040c6007986 */ /* 0x004fe2000c101504 */
[----:B------:R-:W-:-:S02]  /*6f80*/  FMUL R98, R97, R98 ;  /* 0x0000006261627220 */ /* 0x000fc40000400000 */
[----:B------:R-:W-:Y:S01]  /*6f90*/  @P4 FFMA.FTZ R18, R6, R95, +INF ;  /* 0x7f80000006124423 */ /* 0x000fe2000001005f */
[----:B------:R-:W-:Y:S01]  /*6fa0*/  @P1 MOV R6, 0x7f800000 ;  /* 0x7f80000000061802 */ /* 0x000fe20000000f00 */
[----:B------:R-:W-:Y:S01]  /*6fb0*/  FFMA.FTZ R100, R99, 1.4426950216293334961, R100 ;  /* 0x3fb8aa3b63647823 */ /* 0x000fe20000010064 */
[----:B------:R-:W-:Y:S01]  /*6fc0*/  FSETP.NEU.AND P4, PT, R7, RZ, PT ;  /* 0x000000ff0700720b */ /* 0x000fe20003f8d000 */
[----:B------:R-:W-:Y:S01]  /*6fd0*/  FADD R15, R94, R15 ;  /* 0x0000000f5e0f7221 */ /* 0x000fe20000000000 */
[----:B------:R-:W-:Y:S01]  /*6fe0*/  @P5 MOV R94, 0x7f800000 ;  /* 0x7f800000005e5802 */ /* 0x000fe20000000f00 */
[----:B------:R-:W-:Y:S02]  /*6ff0*/  FFMA.FTZ R97, R97, 1.4426950216293334961, R98 ;  /* 0x3fb8aa3b61617823 */ /* 0x000fe40000010062 */
[----:B------:R-:W-:Y:S01]  /*7000*/  @P3 IMAD.MOV.U32 R95, RZ, RZ, 0x7f800000 ;  /* 0x7f800000ff5f3424 */ /* 0x000fe200078e00ff */
[----:B----4-:R-:W-:Y:S01]  /*7010*/  STG.E.U16 [R196.64], R80 ;  /* 0x00000050c4007986 */ /* 0x010fe2000c101504 */
[----:B------:R-:W-:-:S02]  /*7020*/  FADD R93, R93, R100 ;  /* 0x000000645d5d7221 */ /* 0x000fc40000000000 */
[----:B------:R-:W-:Y:S01]  /*7030*/  @P1 FFMA.FTZ R93, R19, R6, +INF ;  /* 0x7f800000135d1423 */ /* 0x000fe20000010006 */
[----:B------:R-:W-:Y:S01]  /*7040*/  PRMT R6, R60, 0x7632, R6 ;  /* 0x000076323c067816 */ /* 0x000fe20000000006 */
[----:B------:R-:W-:Y:S01]  /*7050*/  FADD R92, R92, R97 ;  /* 0x000000615c5c7221 */ /* 0x000fe20000000000 */
[----:B------:R-:W-:Y:S01]  /*7060*/  STG.E.U16 [R194.64], R68 ;  /* 0x00000044c2007986 */ /* 0x000fe2000c101504 */
[----:B------:R-:W-:Y:S01]  /*7070*/  @P5 FFMA.FTZ R15, R7, R94, +INF ;  /* 0x7f800000070f5423 */ /* 0x000fe2000001005e */
[C---:B------:R-:W-:Y:S01]  /*7080*/  FSETP.NEU.AND P5, PT, R14.reuse, RZ, PT ;  /* 0x000000ff0e00720b */ /* 0x040fe20003fad000 */
[----:B------:R-:W-:Y:S01]  /*7090*/  @P3 FFMA.FTZ R92, R14, R95, +INF ;  /* 0x7f8000000e5c3423 */ /* 0x000fe2000001005f */
[----:B------:R-:W-:Y:S01]  /*70a0*/  PRMT R7, R76, 0x7632, R7 ;  /* 0x000076324c077816 */ /* 0x000fe20000000007 */
[----:B---3--:R1:W-:Y:S01]  /*70b0*/  STG.E.U16 [R192.64], R84 ;  /* 0x00000054c0007986 */ /* 0x0083e2000c101504 */
[----:B------:R-:W-:Y:S02]  /*70c0*/  PRMT R14, R64, 0x7632, R14 ;  /* 0x00007632400e7816 */ /* 0x000fe4000000000e */
[----:B------:R-:W-:Y:S01]  /*70d0*/  FSETP.NEU.AND P3, PT, R19, RZ, PT ;  /* 0x000000ff1300720b */ /* 0x000fe20003f6d000 */
[----:B------:R2:W-:Y:S01]  /*70e0*/  STG.E.U16 [R190.64], R72 ;  /* 0x00000048be007986 */ /* 0x0005e2000c101504 */
[----:B------:R-:W-:-:S02]  /*70f0*/  PRMT R19, R61, 0x7632, R19 ;  /* 0x000076323d137816 */ /* 0x000fc40000000013 */
[----:B0-----:R-:W-:Y:S01]  /*7100*/  PRMT R76, R90, 0x7632, R76 ;  /* 0x000076325a4c7816 */ /* 0x001fe2000000004c */
[----:B------:R0:W-:Y:S04]  /*7110*/  STG.E.U16 [R188.64], R88 ;  /* 0x00000058bc007986 */ /* 0x0001e8000c101504 */
[----:B------:R3:W-:Y:S01]  /*7120*/  STG.E.U16 [R186.64], R6 ;  /* 0x00000006ba007986 */ /* 0x0007e2000c101504 */
[----:B-1----:R-:W-:-:S03]  /*7130*/  PRMT R84, R84, 0x7632, R84 ;  /* 0x0000763254547816 */ /* 0x002fc60000000054 */
[----:B------:R1:W-:Y:S01]  /*7140*/  STG.E.U16 [R2.64], R7 ;  /* 0x0000000702007986 */ /* 0x0003e2000c101504 */
[----:B--2---:R-:W-:-:S03]  /*7150*/  PRMT R72, R72, 0x7632, R72 ;  /* 0x0000763248487816 */ /* 0x004fc60000000048 */
[----:B------:R2:W-:Y:S01]  /*7160*/  STG.E.U16 [R4.64], R14 ;  /* 0x0000000e04007986 */ /* 0x0005e2000c101504 */
[----:B0-----:R-:W-:Y:S02]  /*7170*/  PRMT R88, R88, 0x7632, R88 ;  /* 0x0000763258587816 */ /* 0x001fe40000000058 */
[----:B---3--:R-:W-:Y:S02]  /*7180*/  PRMT R6, R67, 0x7632, R6 ;  /* 0x0000763243067816 */ /* 0x008fe40000000006 */
[----:B-1----:R-:W-:Y:S02]  /*7190*/  PRMT R3, R80, 0x7632, R3 ;  /* 0x0000763250037816 */ /* 0x002fe40000000003 */
[----:B------:R-:W-:Y:S02]  /*71a0*/  PRMT R2, R77, 0x7632, R2 ;  /* 0x000076324d027816 */ /* 0x000fe40000000002 */
[----:B--2---:R-:W-:Y:S01]  /*71b0*/  PRMT R5, R68, 0x7632, R5 ;  /* 0x0000763244057816 */ /* 0x004fe20000000005 */
[----:B------:R0:W-:Y:S01]  /*71c0*/  STG.E.U16 [R8.64], R3 ;  /* 0x0000000308007986 */ /* 0x0001e2000c101504 */
[----:B------:R-:W-:-:S02]  /*71d0*/  PRMT R68, R78, 0x7632, R68 ;  /* 0x000076324e447816 */ /* 0x000fc40000000044 */
[----:B------:R-:W-:Y:S01]  /*71e0*/  PRMT R7, R75, 0x7632, R7 ;  /* 0x000076324b077816 */ /* 0x000fe20000000007 */
[----:B------:R1:W-:Y:S01]  /*71f0*/  STG.E.U16 [R10.64], R5 ;  /* 0x000000050a007986 */ /* 0x0003e2000c101504 */
[----:B------:R-:W-:-:S03]  /*7200*/  FSEL R4, R93, -INF , P3 ;  /* 0xff8000005d047808 */ /* 0x000fc60001800000 */
[----:B------:R-:W-:Y:S02]  /*7210*/  STG.E.U16 [R12.64], R84 ;  /* 0x000000540c007986 */ /* 0x000fe4000c101504 */
[----:B------:R-:W-:Y:S02]  /*7220*/  FFMA R151, R4, 0.69314718246459960938, R151 ;  /* 0x3f31721804977823 */ /* 0x000fe40000000097 */
[----:B------:R2:W-:Y:S01]  /*7230*/  STG.E.U16 [R16.64], R72 ;  /* 0x0000004810007986 */ /* 0x0005e2000c101504 */
[----:B0-----:R-:W-:Y:S02]  /*7240*/  PRMT R3, R82, 0x7632, R3 ;  /* 0x0000763252037816 */ /* 0x001fe40000000003 */
[----:B------:R-:W-:Y:S01]  /*7250*/  PRMT R8, R91, 0x7632, R8 ;  /* 0x000076325b087816 */ /* 0x000fe20000000008 */
[----:B------:R0:W-:Y:S01]  /*7260*/  STG.E.U16 [R20.64], R88 ;  /* 0x0000005814007986 */ /* 0x0001e2000c101504 */
[----:B-1----:R-:W-:-:S03]  /*7270*/  FSEL R5, R18, -INF , P2 ;  /* 0xff80000012057808 */ /* 0x002fc60001000000 */
[----:B------:R1:W-:Y:S02]  /*7280*/  STG.E.U16 [R22.64], R61 ;  /* 0x0000003d16007986 */ /* 0x0003e4000c101504 */
[----:B------:R-:W-:Y:S02]  /*7290*/  FFMA R148, R5, 0.69314718246459960938, R148 ;  /* 0x3f31721805947823 */ /* 0x000fe40000000094 */
[----:B------:R3:W-:Y:S01]  /*72a0*/  STG.E.U16 [R24.64], R77 ;  /* 0x0000004d18007986 */ /* 0x0007e2000c101504 */
[----:B--2---:R-:W-:-:S03]  /*72b0*/  PRMT R72, R86, 0x7632, R72 ;  /* 0x0000763256487816 */ /* 0x004fc60000000048 */
[----:B------:R2:W-:Y:S01]  /*72c0*/  STG.E.U16 [R26.64], R65 ;  /* 0x000000411a007986 */ /* 0x0005e2000c101504 */
[----:B0-----:R-:W-:Y:S02]  /*72d0*/  PRMT R21, R65, 0x7632, R21 ;  /* 0x0000763241157816 */ /* 0x001fe40000000015 */
[----:B------:R-:W-:Y:S01]  /*72e0*/  PRMT R88, R83, 0x7632, R88 ;  /* 0x0000763253587816 */ /* 0x000fe20000000058 */
[----:B------:R-:W-:Y:S01]  /*72f0*/  STG.E.U16 [R28.64], R81 ;  /* 0x000000511c007986 */ /* 0x000fe2000c101504 */
[----:B-1----:R-:W-:Y:S02]  /*7300*/  PRMT R22, R81, 0x7632, R22 ;  /* 0x0000763251167816 */ /* 0x002fe40000000016 */
[----:B------:R-:W-:Y:S01]  /*7310*/  PRMT R23, R69, 0x7632, R23 ;  /* 0x0000763245177816 */ /* 0x000fe20000000017 */
[----:B------:R0:W-:Y:S01]  /*7320*/  STG.E.U16 [R30.64], R69 ;  /* 0x000000451e007986 */ /* 0x0001e2000c101504 */
[----:B---3--:R-:W-:Y:S02]  /*7330*/  PRMT R24, R85, 0x7632, R24 ;  /* 0x0000763255187816 */ /* 0x008fe40000000018 */
[----:B------:R-:W-:Y:S01]  /*7340*/  PRMT R25, R73, 0x7632, R25 ;  /* 0x0000763249197816 */ /* 0x000fe20000000019 */
[----:B------:R1:W-:Y:S01]  /*7350*/  STG.E.U16 [R32.64], R85 ;  /* 0x0000005520007986 */ /* 0x0003e2000c101504 */
[----:B--2---:R-:W-:-:S03]  /*7360*/  PRMT R26, R89, 0x7632, R26 ;  /* 0x00007632591a7816 */ /* 0x004fc6000000001a */
[----:B------:R2:W-:Y:S04]  /*7370*/  STG.E.U16 [R34.64], R73 ;  /* 0x0000004922007986 */ /* 0x0005e8000c101504 */
[----:B------:R3:W-:Y:S01]  /*7380*/  STG.E.U16 [R36.64], R89 ;  /* 0x0000005924007986 */ /* 0x0007e2000c101504 */
[----:B0-----:R-:W-:-:S03]  /*7390*/  PRMT R69, R66, 0x7632, R69 ;  /* 0x0000763242457816 */ /* 0x001fc60000000045 */
[----:B------:R-:W-:Y:S01]  /*73a0*/  STG.E.U16 [R38.64], R19 ;  /* 0x0000001326007986 */ /* 0x000fe2000c101504 */
[----:B-1----:R-:W-:-:S03]  /*73b0*/  PRMT R85, R63, 0x7632, R85 ;  /* 0x000076323f557816 */ /* 0x002fc60000000055 */
[----:B------:R0:W-:Y:S01]  /*73c0*/  STG.E.U16 [R40.64], R2 ;  /* 0x0000000228007986 */ /* 0x0001e2000c101504 */
[----:B--2---:R-:W-:-:S03]  /*73d0*/  PRMT R73, R74, 0x7632, R73 ;  /* 0x000076324a497816 */ /* 0x004fc60000000049 */
[----:B------:R-:W-:Y:S01]  /*73e0*/  STG.E.U16 [R42.64], R21 ;  /* 0x000000152a007986 */ /* 0x000fe2000c101504 */
[----:B---3--:R-:W-:-:S03]  /*73f0*/  PRMT R89, R71, 0x7632, R89 ;  /* 0x0000763247597816 */ /* 0x008fc60000000059 */
[----:B------:R-:W-:Y:S04]  /*7400*/  STG.E.U16 [R44.64], R22 ;  /* 0x000000162c007986 */ /* 0x000fe8000c101504 */
[----:B------:R-:W-:Y:S01]  /*7410*/  STG.E.U16 [R46.64], R23 ;  /* 0x000000172e007986 */ /* 0x000fe2000c101504 */
[----:B0-----:R-:W-:-:S03]  /*7420*/  PRMT R2, R62, 0x7632, R2 ;  /* 0x000076323e027816 */ /* 0x001fc60000000002 */
[----:B------:R-:W-:Y:S04]  /*7430*/  STG.E.U16 [R48.64], R24 ;  /* 0x0000001830007986 */ /* 0x000fe8000c101504 */
[----:B------:R-:W-:Y:S04]  /*7440*/  STG.E.U16 [R50.64], R25 ;  /* 0x0000001932007986 */ /* 0x000fe8000c101504 */
[----:B------:R-:W-:Y:S04]  /*7450*/  STG.E.U16 [R52.64], R26 ;  /* 0x0000001a34007986 */ /* 0x000fe8000c101504 */
[----:B------:R-:W-:Y:S04]  /*7460*/  STG.E.U16 [R54.64], R62 ;  /* 0x0000003e36007986 */ /* 0x000fe8000c101504 */
[----:B------:R-:W-:Y:S04]  /*7470*/  STG.E.U16 [R56.64], R78 ;  /* 0x0000004e38007986 */ /* 0x000fe8000c101504 */
[----:B------:R-:W-:Y:S04]  /*7480*/  STG.E.U16 [R58.64], R66 ;  /* 0x000000423a007986 */ /* 0x000fe8000c101504 */
[----:B------:R-:W-:Y:S04]  /*7490*/  STG.E.U16 [R124.64], R82 ;  /* 0x000000527c007986 */ /* 0x000fe8000c101504 */
[----:B------:R0:W-:Y:S04]  /*74a0*/  STG.E.U16 [R126.64], R70 ;  /* 0x000000467e007986 */ /* 0x0001e8000c101504 */
[----:B------:R1:W-:Y:S04]  /*74b0*/  STG.E.U16 [R128.64], R86 ;  /* 0x0000005680007986 */ /* 0x0003e8000c101504 */
[----:B------:R-:W-:Y:S04]  /*74c0*/  STG.E.U16 [R130.64], R74 ;  /* 0x0000004a82007986 */ /* 0x000fe8000c101504 */
[----:B------:R2:W-:Y:S01]  /*74d0*/  STG.E.U16 [R132.64], R90 ;  /* 0x0000005a84007986 */ /* 0x0005e2000c101504 */
[----:B0-----:R-:W-:-:S03]  /*74e0*/  PRMT R70, R70, 0x7632, R70 ;  /* 0x0000763246467816 */ /* 0x001fc60000000046 */
[----:B------:R0:W-:Y:S01]  /*74f0*/  STG.E.U16 [R134.64], R2 ;  /* 0x0000000286007986 */ /* 0x0001e2000c101504 */
[----:B-1----:R-:W-:-:S03]  /*7500*/  PRMT R86, R79, 0x7632, R86 ;  /* 0x000076324f567816 */ /* 0x002fc60000000056 */
[----:B------:R-:W-:Y:S04]  /*7510*/  STG.E.U16 [R136.64], R68 ;  /* 0x0000004488007986 */ /* 0x000fe8000c101504 */
[----:B------:R-:W-:Y:S01]  /*7520*/  STG.E.U16 [R138.64], R69 ;  /* 0x000000458a007986 */ /* 0x000fe2000c101504 */
[----:B--2---:R-:W-:-:S03]  /*7530*/  PRMT R90, R87, 0x7632, R90 ;  /* 0x00007632575a7816 */ /* 0x004fc6000000005a */
[----:B------:R1:W-:Y:S01]  /*7540*/  STG.E.U16 [R140.64], R3 ;  /* 0x000000038c007986 */ /* 0x0003e2000c101504 */
[----:B0-----:R-:W-:-:S03]  /*7550*/  FSEL R2, R15, -INF , P4 ;  /* 0xff8000000f027808 */ /* 0x001fc60002000000 */
[----:B------:R0:W-:Y:S02]  /*7560*/  STG.E.U16 [R142.64], R70 ;  /* 0x000000468e007986 */ /* 0x0001e4000c101504 */
[----:B------:R-:W-:Y:S02]  /*7570*/  FFMA R149, R2, 0.69314718246459960938, R149 ;  /* 0x3f31721802957823 */ /* 0x000fe40000000095 */
[----:B------:R0:W-:Y:S04]  /*7580*/  STG.E.U16 [R144.64], R72 ;  /* 0x0000004890007986 */ /* 0x0001e8000c101504 */
[----:B------:R0:W-:Y:S01]  /*7590*/  STG.E.U16 [R146.64], R73 ;  /* 0x0000004992007986 */ /* 0x0001e2000c101504 */
[----:B-1----:R-:W-:-:S03]  /*75a0*/  FSEL R3, R92, -INF , P5 ;  /* 0xff8000005c037808 */ /* 0x002fc60002800000 */
[----:B------:R0:W-:Y:S02]  /*75b0*/  STG.E.U16 [R152.64], R76 ;  /* 0x0000004c98007986 */ /* 0x0001e4000c101504 */
[----:B------:R-:W-:Y:S02]  /*75c0*/  FFMA R150, R3, 0.69314718246459960938, R150 ;  /* 0x3f31721803967823 */ /* 0x000fe40000000096 */
[----:B------:R0:W-:Y:S04]  /*75d0*/  STG.E.U16 [R154.64], R63 ;  /* 0x0000003f9a007986 */ /* 0x0001e8000c101504 */
        /* <DEDUP_REMOVED lines=15> */
[----:B------:R-:W-:Y:S06]  /*76d0*/  BAR.SYNC.DEFER_BLOCKING 0x0 ;  /* 0x0000000000007b1d */ /* 0x000fec0000010000 */
[----:B------:R0:W-:Y:S04]  /*76e0*/  STS.128 [R113], R148 ;  /* 0x0000009471007388 */ /* 0x0001e80000000c00 */
[----:B------:R-:W-:Y:S06]  /*76f0*/  BAR.SYNC.DEFER_BLOCKING 0x0 ;  /* 0x0000000000007b1d */ /* 0x000fec0000010000 */
[----:B------:R-:W-:Y:S05]  /*7700*/  @P0 EXIT ;  /* 0x000000000000094d */ /* 0x000fea0003800000 */
[----:B0-----:R-:W0:Y:S01]  /*7710*/  LDS R7, [R0] ;  /* 0x0000000000077984 */ /* 0x001e220000000800 */
[----:B------:R-:W-:Y:S01]  /*7720*/  IMAD R2, R228, c[0x0][0x1cc], RZ ;  /* 0x00007300e4027a24 */ /* 0x000fe200078e02ff */
[C---:B------:R-:W-:Y:S01]  /*7730*/  SHF.L.U32 R6, R252.reuse, 0x2, RZ ;  /* 0x00000002fc067819 */ /* 0x040fe200000006ff */
[----:B------:R-:W-:-:S04]  /*7740*/  IMAD.HI R5, R252, 0x4, RZ ;  /* 0x00000004fc057827 */ /* 0x000fc800078e02ff */
[C---:B------:R-:W-:Y:S02]  /*7750*/  IMAD.SHL.U32 R3, R2.reuse, 0x4, RZ ;  /* 0x0000000402037824 */ /* 0x040fe400078e00ff */
[----:B------:R-:W-:-:S03]  /*7760*/  IMAD.HI R4, R2, 0x4, RZ ;  /* 0x0000000402047827 */ /* 0x000fc600078e02ff */
[----:B------:R-:W-:-:S04]  /*7770*/  IADD3 R2, P0, P1, R6, c[0x0][0x180], R3 ;  /* 0x0000600006027a10 */ /* 0x000fc8000791e003 */
[----:B------:R-:W-:-:S05]  /*7780*/  IADD3.X R3, R5, c[0x0][0x184], R4, P0, P1 ;  /* 0x0000610005037a10 */ /* 0x000fca00007e2404 */
[----:B0-----:R-:W-:Y:S01]  /*7790*/  STG.E [R2.64], R7 ;  /* 0x0000000702007986 */ /* 0x001fe2000c101904 */
[----:B------:R-:W-:Y:S05]  /*77a0*/  EXIT ;  /* 0x000000000000794d */ /* 0x000fea0003800000 */
.L_x_2:
[----:B------:R-:W-:-:S00]  /*77b0*/  BRA `(.L_x_2) ;  /* 0xfffffff000007947 */ /* 0x000fc0000383ffff */
[----:B------:R-:W-:-:S00]  /*77c0*/  NOP ;  /* 0x0000000000007918 */ /* 0x000fc00000000000 */
        /* <DEDUP_REMOVED lines=11> */
.L_x_3:


//--------------------- .nv.global.init           --------------------------
	.section	.nv.global.init,"aw",@progbits
.nv.global.init:
	.type		_$_str,@object
	.size		_$_str,(.L_0 - _$_str)
_$_str:
        /*0000*/ 	.byte	0x5f, 0x5f, 0x43, 0x55, 0x44, 0x41, 0x5f, 0x46, 0x54, 0x5a, 0x00
.L_0:


//--------------------- .nv.shared.attn_fwd       --------------------------
	.section	.nv.shared.attn_fwd,"aw",@nobits
	.sectionflags	@""
	.align	16
